	.target	sm_90a

	.elftype	@"ET_EXEC"


//--------------------- .note.nv.tkinfo           --------------------------
	.section	.note.nv.tkinfo,"",@"SHT_NOTE"
	.sectionflags	@"SHF_NOTE_NV_TKINFO"
	.tkinfo
        /*0018*/ 	.word	0x00000002
        /*0030*/ 	.string	""
        /*0030*/ 	.string	"ptxas"
        /*0030*/ 	.string	"Cuda compilation tools, release 13.0, V13.0.88"
        /*0030*/ 	.string	"Build cuda_13.0.r13.0/compiler.36424714_0"
        /*0030*/ 	.string	"-arch sm_90a -m 64 "



//--------------------- .note.nv.cuinfo           --------------------------
	.section	.note.nv.cuinfo,"",@"SHT_NOTE"
	.sectionflags	@"SHF_NOTE_NV_CUINFO"
        /*0018*/ 	.short	0x0002
        /*001a*/ 	.short	0x005a
        /*001c*/ 	.short	0x0082
	.zero		2


//--------------------- .nv.info                  --------------------------
	.section	.nv.info,"",@"SHT_CUDA_INFO"
	.align	4


	//----- nvinfo : EIATTR_REGCOUNT
	.align		4
        /*0000*/ 	.byte	0x04, 0x2f
        /*0002*/ 	.short	(.L_15 - .L_14)
	.align		4
.L_14:
        /*0004*/ 	.word	index@(_ZN7cutlass13device_kernelINS_4gemm6kernel13GemmUniversalIN4cute5tupleIJiiiiEEENS1_10collective13CollectiveMmaINS1_34MainloopSm90TmaGmmaWarpSpecializedILi18ENS5_IJNS4_1CILi2EEENSA_ILi1EEESC_EEENS1_35KernelTmaWarpSpecializedCooperativeEEENS5_IJNSA_ILi128EEENSA_ILi256EEENSA_ILi16EEEEEENS_10bfloat16_tENS5_IJlSC_lEEESK_SL_NS4_8TiledMMAINS4_8MMA_AtomIJNS4_4SM904GMMA28MMA_64x256x16_F32BF16BF16_SSILNSP_5MajorE0ELSR_0ELNSP_7ScaleInE1ELSS_1EEEEEENS4_6LayoutISD_NS5_IJSC_NSA_ILi0EEESW_EEEEENS5_IJNS4_10UnderscoreESZ_SZ_EEEEENS4_13SM90_TMA_LOADENS4_14ComposedLayoutINS4_7SwizzleILi1ELi4ELi3EEENS4_18smem_ptr_flag_bitsILi16EEENSV_INS5_IJNSA_ILi8EEESI_EEENS5_IJSI_SC_EEEEEEEvNS4_8identityENS4_23SM90_TMA_LOAD_MULTICASTES1C_vS1D_EENS_8epilogue10collective6detail29Sm90TmaWarpSpecializedAdapterINS1H_15DefaultEpilogueISK_SL_SL_NS1G_6thread17LinearCombinationISK_Li1EffLNS1L_9ScaleType4KindE0ELNS_15FloatRoundStyleE2ESK_EENS1_15EpilogueDefaultEEEEEvvEEEEvNT_6ParamsE)
        /*0008*/ 	.word	0x000000a8


	//----- nvinfo : EIATTR_FRAME_SIZE
	.align		4
.L_15:
        /*000c*/ 	.byte	0x04, 0x11
        /*000e*/ 	.short	(.L_17 - .L_16)
	.align		4
.L_16:
        /*0010*/ 	.word	index@(_ZN7cutlass13device_kernelINS_4gemm6kernel13GemmUniversalIN4cute5tupleIJiiiiEEENS1_10collective13CollectiveMmaINS1_34MainloopSm90TmaGmmaWarpSpecializedILi18ENS5_IJNS4_1CILi2EEENSA_ILi1EEESC_EEENS1_35KernelTmaWarpSpecializedCooperativeEEENS5_IJNSA_ILi128EEENSA_ILi256EEENSA_ILi16EEEEEENS_10bfloat16_tENS5_IJlSC_lEEESK_SL_NS4_8TiledMMAINS4_8MMA_AtomIJNS4_4SM904GMMA28MMA_64x256x16_F32BF16BF16_SSILNSP_5MajorE0ELSR_0ELNSP_7ScaleInE1ELSS_1EEEEEENS4_6LayoutISD_NS5_IJSC_NSA_ILi0EEESW_EEEEENS5_IJNS4_10UnderscoreESZ_SZ_EEEEENS4_13SM90_TMA_LOADENS4_14ComposedLayoutINS4_7SwizzleILi1ELi4ELi3EEENS4_18smem_ptr_flag_bitsILi16EEENSV_INS5_IJNSA_ILi8EEESI_EEENS5_IJSI_SC_EEEEEEEvNS4_8identityENS4_23SM90_TMA_LOAD_MULTICASTES1C_vS1D_EENS_8epilogue10collective6detail29Sm90TmaWarpSpecializedAdapterINS1H_15DefaultEpilogueISK_SL_SL_NS1G_6thread17LinearCombinationISK_Li1EffLNS1L_9ScaleType4KindE0ELNS_15FloatRoundStyleE2ESK_EENS1_15EpilogueDefaultEEEEEvvEEEEvNT_6ParamsE)
        /*0014*/ 	.word	0x00000000


	//----- nvinfo : EIATTR_MIN_STACK_SIZE
	.align		4
.L_17:
        /*0018*/ 	.byte	0x04, 0x12
        /*001a*/ 	.short	(.L_19 - .L_18)
	.align		4
.L_18:
        /*001c*/ 	.word	index@(_ZN7cutlass13device_kernelINS_4gemm6kernel13GemmUniversalIN4cute5tupleIJiiiiEEENS1_10collective13CollectiveMmaINS1_34MainloopSm90TmaGmmaWarpSpecializedILi18ENS5_IJNS4_1CILi2EEENSA_ILi1EEESC_EEENS1_35KernelTmaWarpSpecializedCooperativeEEENS5_IJNSA_ILi128EEENSA_ILi256EEENSA_ILi16EEEEEENS_10bfloat16_tENS5_IJlSC_lEEESK_SL_NS4_8TiledMMAINS4_8MMA_AtomIJNS4_4SM904GMMA28MMA_64x256x16_F32BF16BF16_SSILNSP_5MajorE0ELSR_0ELNSP_7ScaleInE1ELSS_1EEEEEENS4_6LayoutISD_NS5_IJSC_NSA_ILi0EEESW_EEEEENS5_IJNS4_10UnderscoreESZ_SZ_EEEEENS4_13SM90_TMA_LOADENS4_14ComposedLayoutINS4_7SwizzleILi1ELi4ELi3EEENS4_18smem_ptr_flag_bitsILi16EEENSV_INS5_IJNSA_ILi8EEESI_EEENS5_IJSI_SC_EEEEEEEvNS4_8identityENS4_23SM90_TMA_LOAD_MULTICASTES1C_vS1D_EENS_8epilogue10collective6detail29Sm90TmaWarpSpecializedAdapterINS1H_15DefaultEpilogueISK_SL_SL_NS1G_6thread17LinearCombinationISK_Li1EffLNS1L_9ScaleType4KindE0ELNS_15FloatRoundStyleE2ESK_EENS1_15EpilogueDefaultEEEEEvvEEEEvNT_6ParamsE)
        /*0020*/ 	.word	0x00000000
.L_19:


//--------------------- .nv.compat                --------------------------
	.section	.nv.compat,"",@"SHT_CUDA_COMPAT_INFO"
	.align	4
        /*0000*/ 	.byte	0x02, 0x09, 0x01, 0x00, 0x02, 0x02, 0x04, 0x00, 0x02, 0x05, 0x05, 0x00, 0x03, 0x07, 0x01, 0x01
        /*0010*/ 	.byte	0x02, 0x03, 0x01, 0x00, 0x02, 0x06, 0x01, 0x00, 0x04, 0x0b, 0x08, 0x00, 0x00, 0x00, 0x00, 0x00
        /*0020*/ 	.byte	0x00, 0x00, 0x00, 0x00


//--------------------- .nv.info._ZN7cutlass13device_kernelINS_4gemm6kernel13GemmUniversalIN4cute5tupleIJiiiiEEENS1_10collective13CollectiveMmaINS1_34MainloopSm90TmaGmmaWarpSpecializedILi18ENS5_IJNS4_1CILi2EEENSA_ILi1EEESC_EEENS1_35KernelTmaWarpSpecializedCooperativeEEENS5_IJNSA_ILi128EEENSA_ILi256EEENSA_ILi16EEEEEENS_10bfloat16_tENS5_IJlSC_lEEESK_SL_NS4_8TiledMMAINS4_8MMA_AtomIJNS4_4SM904GMMA28MMA_64x256x16_F32BF16BF16_SSILNSP_5MajorE0ELSR_0ELNSP_7ScaleInE1ELSS_1EEEEEENS4_6LayoutISD_NS5_IJSC_NSA_ILi0EEESW_EEEEENS5_IJNS4_10UnderscoreESZ_SZ_EEEEENS4_13SM90_TMA_LOADENS4_14ComposedLayoutINS4_7SwizzleILi1ELi4ELi3EEENS4_18smem_ptr_flag_bitsILi16EEENSV_INS5_IJNSA_ILi8EEESI_EEENS5_IJSI_SC_EEEEEEEvNS4_8identityENS4_23SM90_TMA_LOAD_MULTICASTES1C_vS1D_EENS_8epilogue10collective6detail29Sm90TmaWarpSpecializedAdapterINS1H_15DefaultEpilogueISK_SL_SL_NS1G_6thread17LinearCombinationISK_Li1EffLNS1L_9ScaleType4KindE0ELNS_15FloatRoundStyleE2ESK_EENS1_15EpilogueDefaultEEEEEvvEEEEvNT_6ParamsE --------------------------
	.section	.nv.info._ZN7cutlass13device_kernelINS_4gemm6kernel13GemmUniversalIN4cute5tupleIJiiiiEEENS1_10collective13CollectiveMmaINS1_34MainloopSm90TmaGmmaWarpSpecializedILi18ENS5_IJNS4_1CILi2EEENSA_ILi1EEESC_EEENS1_35KernelTmaWarpSpecializedCooperativeEEENS5_IJNSA_ILi128EEENSA_ILi256EEENSA_ILi16EEEEEENS_10bfloat16_tENS5_IJlSC_lEEESK_SL_NS4_8TiledMMAINS4_8MMA_AtomIJNS4_4SM904GMMA28MMA_64x256x16_F32BF16BF16_SSILNSP_5MajorE0ELSR_0ELNSP_7ScaleInE1ELSS_1EEEEEENS4_6LayoutISD_NS5_IJSC_NSA_ILi0EEESW_EEEEENS5_IJNS4_10UnderscoreESZ_SZ_EEEEENS4_13SM90_TMA_LOADENS4_14ComposedLayoutINS4_7SwizzleILi1ELi4ELi3EEENS4_18smem_ptr_flag_bitsILi16EEENSV_INS5_IJNSA_ILi8EEESI_EEENS5_IJSI_SC_EEEEEEEvNS4_8identityENS4_23SM90_TMA_LOAD_MULTICASTES1C_vS1D_EENS_8epilogue10collective6detail29Sm90TmaWarpSpecializedAdapterINS1H_15DefaultEpilogueISK_SL_SL_NS1G_6thread17LinearCombinationISK_Li1EffLNS1L_9ScaleType4KindE0ELNS_15FloatRoundStyleE2ESK_EENS1_15EpilogueDefaultEEEEEvvEEEEvNT_6ParamsE,"",@"SHT_CUDA_INFO"
	.sectionflags	@""
	.align	4


	//----- nvinfo : EIATTR_CUDA_API_VERSION
	.align		4
        /*0000*/ 	.byte	0x04, 0x37
        /*0002*/ 	.short	(.L_21 - .L_20)
.L_20:
        /*0004*/ 	.word	0x00000082


	//----- nvinfo : EIATTR_KPARAM_INFO
	.align		4
.L_21:
        /*0008*/ 	.byte	0x04, 0x17
        /*000a*/ 	.short	(.L_23 - .L_22)
.L_22:
        /*000c*/ 	.word	0x00000000
        /*0010*/ 	.short	0x0000
        /*0012*/ 	.short	0x0070
        /*0014*/ 	.byte	0x00, 0xf0, 0x01, 0x10


	//----- nvinfo : EIATTR_SPARSE_MMA_MASK
	.align		4
.L_23:
        /*0018*/ 	.byte	0x03, 0x50
        /*001a*/ 	.short	0x0000


	//----- nvinfo : EIATTR_MAXREG_COUNT
	.align		4
        /*001c*/ 	.byte	0x03, 0x1b
        /*001e*/ 	.short	0x00a8


	//----- nvinfo : EIATTR_NUM_BARRIERS
	.align		4
        /*0020*/ 	.byte	0x02, 0x4c
        /*0022*/ 	.byte	0x01
	.zero		1


	//----- nvinfo : EIATTR_EXTERNS
	.align		4
        /*0024*/ 	.byte	0x04, 0x0f
        /*0026*/ 	.short	(.L_25 - .L_24)


	//   ....[0]....
	.align		4
.L_24:
        /*0028*/ 	.word	index@(__assertfail)


	//----- nvinfo : EIATTR_MERCURY_ISA_VERSION
	.align		4
.L_25:
        /*002c*/ 	.byte	0x03, 0x5f
        /*002e*/ 	.short	0x0101


	//----- nvinfo : EIATTR_INT_WARP_WIDE_INSTR_OFFSETS
	.align		4
        /*0030*/ 	.byte	0x04, 0x31
        /*0032*/ 	.short	(.L_27 - .L_26)


	//   ....[0]....
.L_26:
        /*0034*/ 	.word	0x00000670


	//   ....[1]....
        /*0038*/ 	.word	0x000006a0


	//   ....[2]....
        /*003c*/ 	.word	0x00000860


	//----- nvinfo : EIATTR_COOP_GROUP_MASK_REGIDS
	.align		4
.L_27:
        /*0040*/ 	.byte	0x04, 0x29
        /*0042*/ 	.short	(.L_29 - .L_28)


	//   ....[0]....
.L_28:
        /*0044*/ 	.word	0xffffffff


	//   ....[1]....
        /*0048*/ 	.word	0xffffffff


	//   ....[2]....
        /*004c*/ 	.word	0xffffffff


	//   ....[3]....
        /*0050*/ 	.word	0xffffffff


	//   ....[4]....
        /*0054*/ 	.word	0xffffffff


	//   ....[5]....
        /*0058*/ 	.word	0xffffffff


	//----- nvinfo : EIATTR_COOP_GROUP_INSTR_OFFSETS
	.align		4
.L_29:
        /*005c*/ 	.byte	0x04, 0x28
        /*005e*/ 	.short	(.L_31 - .L_30)


	//   ....[0]....
.L_30:
        /*0060*/ 	.word	0x00000060


	//   ....[1]....
        /*0064*/ 	.word	0x00000070


	//   ....[2]....
        /*0068*/ 	.word	0x00000130


	//   ....[3]....
        /*006c*/ 	.word	0x000004c0


	//   ....[4]....
        /*0070*/ 	.word	0x000009e0


	//   ....[5]....
        /*0074*/ 	.word	0x00001430


	//----- nvinfo : EIATTR_REG_RECONFIG
	.align		4
.L_31:
        /*0078*/ 	.byte	0x01, 0x54
	.zero		2


	//----- nvinfo : EIATTR_SYSCALL_OFFSETS
	.align		4
        /*007c*/ 	.byte	0x04, 0x46
        /*007e*/ 	.short	(.L_33 - .L_32)


	//   ....[0]....
.L_32:
        /*0080*/ 	.word	0x000015f0


	//----- nvinfo : EIATTR_MBARRIER_INSTR_OFFSETS
	.align		4
.L_33:
        /*0084*/ 	.byte	0x04, 0x39
        /*0086*/ 	.short	(.L_35 - .L_34)


	//   ....[0]....
.L_34:
        /*0088*/ 	.word	0x00000250
        /*008c*/ 	.word	0x000000ff
        /*0090*/ 	.word	0x00000000
        /*0094*/ 	.short	0x0100
        /*0096*/ 	.byte	0x08
	.zero		1


	//   ....[1]....
        /*0098*/ 	.word	0x00000260
        /*009c*/ 	.word	0x000000ff
        /*00a0*/ 	.word	0x00000090
        /*00a4*/ 	.short	0x0100
        /*00a6*/ 	.byte	0x08
	.zero		1


	//   ....[2]....
        /*00a8*/ 	.word	0x00000270
        /*00ac*/ 	.word	0x000000ff
        /*00b0*/ 	.word	0x00000008
        /*00b4*/ 	.short	0x0100
        /*00b6*/ 	.byte	0x08
	.zero		1


	//   ....[3]....
        /*00b8*/ 	.word	0x00000280
        /*00bc*/ 	.word	0x000000ff
        /*00c0*/ 	.word	0x00000098
        /*00c4*/ 	.short	0x0100
        /*00c6*/ 	.byte	0x08
	.zero		1


	//   ....[4]....
        /*00c8*/ 	.word	0x00000290
        /*00cc*/ 	.word	0x000000ff
        /*00d0*/ 	.word	0x00000010
        /*00d4*/ 	.short	0x0100
        /*00d6*/ 	.byte	0x08
	.zero		1


	//   ....[5]....
        /*00d8*/ 	.word	0x000002a0
        /*00dc*/ 	.word	0x000000ff
        /*00e0*/ 	.word	0x000000a0
        /*00e4*/ 	.short	0x0100
        /*00e6*/ 	.byte	0x08
	.zero		1


	//   ....[6]....
        /*00e8*/ 	.word	0x000002b0
        /*00ec*/ 	.word	0x000000ff
        /*00f0*/ 	.word	0x00000018
        /*00f4*/ 	.short	0x0100
        /*00f6*/ 	.byte	0x08
	.zero		1


	//   ....[7]....
        /*00f8*/ 	.word	0x000002c0
        /*00fc*/ 	.word	0x000000ff
        /*0100*/ 	.word	0x000000a8
        /*0104*/ 	.short	0x0100
        /*0106*/ 	.byte	0x08
	.zero		1


	//   ....[8]....
        /*0108*/ 	.word	0x000002d0
        /*010c*/ 	.word	0x000000ff
        /*0110*/ 	.word	0x00000020
        /*0114*/ 	.short	0x0100
        /*0116*/ 	.byte	0x08
	.zero		1


	//   ....[9]....
        /*0118*/ 	.word	0x000002e0
        /*011c*/ 	.word	0x000000ff
        /*0120*/ 	.word	0x000000b0
        /*0124*/ 	.short	0x0100
        /*0126*/ 	.byte	0x08
	.zero		1


	//   ....[10]....
        /*0128*/ 	.word	0x000002f0
        /*012c*/ 	.word	0x000000ff
        /*0130*/ 	.word	0x00000028
        /*0134*/ 	.short	0x0100
        /*0136*/ 	.byte	0x08
	.zero		1


	//   ....[11]....
        /*0138*/ 	.word	0x00000300
        /*013c*/ 	.word	0x000000ff
        /*0140*/ 	.word	0x000000b8
        /*0144*/ 	.short	0x0100
        /*0146*/ 	.byte	0x08
	.zero		1


	//   ....[12]....
        /*0148*/ 	.word	0x00000310
        /*014c*/ 	.word	0x000000ff
        /*0150*/ 	.word	0x00000030
        /*0154*/ 	.short	0x0100
        /*0156*/ 	.byte	0x08
	.zero		1


	//   ....[13]....
        /*0158*/ 	.word	0x00000320
        /*015c*/ 	.word	0x000000ff
        /*0160*/ 	.word	0x000000c0
        /*0164*/ 	.short	0x0100
        /*0166*/ 	.byte	0x08
	.zero		1


	//   ....[14]....
        /*0168*/ 	.word	0x00000330
        /*016c*/ 	.word	0x000000ff
        /*0170*/ 	.word	0x00000038
        /*0174*/ 	.short	0x0100
        /*0176*/ 	.byte	0x08
	.zero		1


	//   ....[15]....
        /*0178*/ 	.word	0x00000340
        /*017c*/ 	.word	0x000000ff
        /*0180*/ 	.word	0x000000c8
        /*0184*/ 	.short	0x0100
        /*0186*/ 	.byte	0x08
	.zero		1


	//   ....[16]....
        /*0188*/ 	.word	0x00000350
        /*018c*/ 	.word	0x000000ff
        /*0190*/ 	.word	0x00000040
        /*0194*/ 	.short	0x0100
        /*0196*/ 	.byte	0x08
	.zero		1


	//   ....[17]....
        /*0198*/ 	.word	0x00000360
        /*019c*/ 	.word	0x000000ff
        /*01a0*/ 	.word	0x000000d0
        /*01a4*/ 	.short	0x0100
        /*01a6*/ 	.byte	0x08
	.zero		1


	//   ....[18]....
        /*01a8*/ 	.word	0x00000370
        /*01ac*/ 	.word	0x000000ff
        /*01b0*/ 	.word	0x00000048
        /*01b4*/ 	.short	0x0100
        /*01b6*/ 	.byte	0x08
	.zero		1


	//   ....[19]....
        /*01b8*/ 	.word	0x00000380
        /*01bc*/ 	.word	0x000000ff
        /*01c0*/ 	.word	0x000000d8
        /*01c4*/ 	.short	0x0100
        /*01c6*/ 	.byte	0x08
	.zero		1


	//   ....[20]....
        /*01c8*/ 	.word	0x00000390
        /*01cc*/ 	.word	0x000000ff
        /*01d0*/ 	.word	0x00000050
        /*01d4*/ 	.short	0x0100
        /*01d6*/ 	.byte	0x08
	.zero		1


	//   ....[21]....
        /*01d8*/ 	.word	0x000003a0
        /*01dc*/ 	.word	0x000000ff
        /*01e0*/ 	.word	0x000000e0
        /*01e4*/ 	.short	0x0100
        /*01e6*/ 	.byte	0x08
	.zero		1


	//   ....[22]....
        /*01e8*/ 	.word	0x000003b0
        /*01ec*/ 	.word	0x000000ff
        /*01f0*/ 	.word	0x00000058
        /*01f4*/ 	.short	0x0100
        /*01f6*/ 	.byte	0x08
	.zero		1


	//   ....[23]....
        /*01f8*/ 	.word	0x000003c0
        /*01fc*/ 	.word	0x000000ff
        /*0200*/ 	.word	0x000000e8
        /*0204*/ 	.short	0x0100
        /*0206*/ 	.byte	0x08
	.zero		1


	//   ....[24]....
        /*0208*/ 	.word	0x000003d0
        /*020c*/ 	.word	0x000000ff
        /*0210*/ 	.word	0x00000060
        /*0214*/ 	.short	0x0100
        /*0216*/ 	.byte	0x08
	.zero		1


	//   ....[25]....
        /*0218*/ 	.word	0x000003e0
        /*021c*/ 	.word	0x000000ff
        /*0220*/ 	.word	0x000000f0
        /*0224*/ 	.short	0x0100
        /*0226*/ 	.byte	0x08
	.zero		1


	//   ....[26]....
        /*0228*/ 	.word	0x000003f0
        /*022c*/ 	.word	0x000000ff
        /*0230*/ 	.word	0x00000068
        /*0234*/ 	.short	0x0100
        /*0236*/ 	.byte	0x08
	.zero		1


	//   ....[27]....
        /*0238*/ 	.word	0x00000400
        /*023c*/ 	.word	0x000000ff
        /*0240*/ 	.word	0x000000f8
        /*0244*/ 	.short	0x0100
        /*0246*/ 	.byte	0x08
	.zero		1


	//   ....[28]....
        /*0248*/ 	.word	0x00000410
        /*024c*/ 	.word	0x000000ff
        /*0250*/ 	.word	0x00000070
        /*0254*/ 	.short	0x0100
        /*0256*/ 	.byte	0x08
	.zero		1


	//   ....[29]....
        /*0258*/ 	.word	0x00000420
        /*025c*/ 	.word	0x000000ff
        /*0260*/ 	.word	0x00000100
        /*0264*/ 	.short	0x0100
        /*0266*/ 	.byte	0x08
	.zero		1


	//   ....[30]....
        /*0268*/ 	.word	0x00000430
        /*026c*/ 	.word	0x000000ff
        /*0270*/ 	.word	0x00000078
        /*0274*/ 	.short	0x0100
        /*0276*/ 	.byte	0x08
	.zero		1


	//   ....[31]....
        /*0278*/ 	.word	0x00000440
        /*027c*/ 	.word	0x000000ff
        /*0280*/ 	.word	0x00000108
        /*0284*/ 	.short	0x0100
        /*0286*/ 	.byte	0x08
	.zero		1


	//   ....[32]....
        /*0288*/ 	.word	0x00000450
        /*028c*/ 	.word	0x000000ff
        /*0290*/ 	.word	0x00000080
        /*0294*/ 	.short	0x0100
        /*0296*/ 	.byte	0x08
	.zero		1


	//   ....[33]....
        /*0298*/ 	.word	0x00000460
        /*029c*/ 	.word	0x000000ff
        /*02a0*/ 	.word	0x00000110
        /*02a4*/ 	.short	0x0100
        /*02a6*/ 	.byte	0x08
	.zero		1


	//   ....[34]....
        /*02a8*/ 	.word	0x00000470
        /*02ac*/ 	.word	0x000000ff
        /*02b0*/ 	.word	0x00000088
        /*02b4*/ 	.short	0x0100
        /*02b6*/ 	.byte	0x08
	.zero		1


	//   ....[35]....
        /*02b8*/ 	.word	0x00000480
        /*02bc*/ 	.word	0x000000ff
        /*02c0*/ 	.word	0x00000118
        /*02c4*/ 	.short	0x0100
        /*02c6*/ 	.byte	0x08
	.zero		1


	//   ....[36]....
        /*02c8*/ 	.word	0x000008e0
        /*02cc*/ 	.word	0x000000ff
        /*02d0*/ 	.word	0x00000130
        /*02d4*/ 	.short	0x0100
        /*02d6*/ 	.byte	0x06
	.zero		1


	//   ....[37]....
        /*02d8*/ 	.word	0x00000970
        /*02dc*/ 	.word	0x000000ff
        /*02e0*/ 	.word	0x00000138
        /*02e4*/ 	.short	0x0100
        /*02e6*/ 	.byte	0x06
	.zero		1


	//   ....[38]....
        /*02e8*/ 	.word	0x00001670
        /*02ec*/ 	.word	0x00000003
        /*02f0*/ 	.word	0x00000000
        /*02f4*/ 	.short	0x010a
        /*02f6*/ 	.byte	0x3f
	.zero		1


	//   ....[39]....
        /*02f8*/ 	.word	0x000016b0
        /*02fc*/ 	.word	0x00000003
        /*0300*/ 	.word	0x00000000
        /*0304*/ 	.short	0x010a
        /*0306*/ 	.byte	0x3f
	.zero		1


	//   ....[40]....
        /*0308*/ 	.word	0x000018e0
        /*030c*/ 	.word	0x000000ff
        /*0310*/ 	.word	0x00000000
        /*0314*/ 	.short	0x010a
        /*0316*/ 	.byte	0x04
	.zero		1


	//   ....[41]....
        /*0318*/ 	.word	0x00001920
        /*031c*/ 	.word	0x000000ff
        /*0320*/ 	.word	0x00000000
        /*0324*/ 	.short	0x010a
        /*0326*/ 	.byte	0x04
	.zero		1


	//   ....[42]....
        /*0328*/ 	.word	0x00001a10
        /*032c*/ 	.word	0x00000005
        /*0330*/ 	.word	0x00000000
        /*0334*/ 	.short	0x0101
        /*0336*/ 	.byte	0x3f
	.zero		1


	//   ....[43]....
        /*0338*/ 	.word	0x00001c60
        /*033c*/ 	.word	0x00000000
        /*0340*/ 	.word	0x00000000
        /*0344*/ 	.short	0x0101
        /*0346*/ 	.byte	0x3f
	.zero		1


	//   ....[44]....
        /*0348*/ 	.word	0x0000aa40
        /*034c*/ 	.word	0x00000017
        /*0350*/ 	.word	0x00000090
        /*0354*/ 	.short	0x010a
        /*0356*/ 	.byte	0x3f
	.zero		1


	//   ....[45]....
        /*0358*/ 	.word	0x0000adb0
        /*035c*/ 	.word	0x00000003
        /*0360*/ 	.word	0x00000138
        /*0364*/ 	.short	0x0101
        /*0366*/ 	.byte	0x3f
	.zero		1


	//   ....[46]....
        /*0368*/ 	.word	0x0000b510
        /*036c*/ 	.word	0x00000007
        /*0370*/ 	.word	0x00000000
        /*0374*/ 	.short	0x010a
        /*0376*/ 	.byte	0x3f
	.zero		1


	//   ....[47]....
        /*0378*/ 	.word	0x0000b590
        /*037c*/ 	.word	0x00000008
        /*0380*/ 	.word	0x00000000
        /*0384*/ 	.short	0x010a
        /*0386*/ 	.byte	0x3f
	.zero		1


	//   ....[48]....
        /*0388*/ 	.word	0x0000b620
        /*038c*/ 	.word	0x00000009
        /*0390*/ 	.word	0x00000000
        /*0394*/ 	.short	0x010a
        /*0396*/ 	.byte	0x3f
	.zero		1


	//   ....[49]....
        /*0398*/ 	.word	0x0000b6b0
        /*039c*/ 	.word	0x00000008
        /*03a0*/ 	.word	0x00000000
        /*03a4*/ 	.short	0x010a
        /*03a6*/ 	.byte	0x3f
	.zero		1


	//   ....[50]....
        /*03a8*/ 	.word	0x0000b740
        /*03ac*/ 	.word	0x00000009
        /*03b0*/ 	.word	0x00000000
        /*03b4*/ 	.short	0x010a
        /*03b6*/ 	.byte	0x3f
	.zero		1


	//   ....[51]....
        /*03b8*/ 	.word	0x0000b7d0
        /*03bc*/ 	.word	0x00000008
        /*03c0*/ 	.word	0x00000000
        /*03c4*/ 	.short	0x010a
        /*03c6*/ 	.byte	0x3f
	.zero		1


	//   ....[52]....
        /*03c8*/ 	.word	0x0000b860
        /*03cc*/ 	.word	0x00000009
        /*03d0*/ 	.word	0x00000000
        /*03d4*/ 	.short	0x010a
        /*03d6*/ 	.byte	0x3f
	.zero		1


	//   ....[53]....
        /*03d8*/ 	.word	0x0000b8f0
        /*03dc*/ 	.word	0x00000008
        /*03e0*/ 	.word	0x00000000
        /*03e4*/ 	.short	0x010a
        /*03e6*/ 	.byte	0x3f
	.zero		1


	//   ....[54]....
        /*03e8*/ 	.word	0x0000b980
        /*03ec*/ 	.word	0x00000009
        /*03f0*/ 	.word	0x00000000
        /*03f4*/ 	.short	0x010a
        /*03f6*/ 	.byte	0x3f
	.zero		1


	//   ....[55]....
        /*03f8*/ 	.word	0x0000ba10
        /*03fc*/ 	.word	0x00000008
        /*0400*/ 	.word	0x00000000
        /*0404*/ 	.short	0x010a
        /*0406*/ 	.byte	0x3f
	.zero		1


	//   ....[56]....
        /*0408*/ 	.word	0x0000baa0
        /*040c*/ 	.word	0x00000009
        /*0410*/ 	.word	0x00000000
        /*0414*/ 	.short	0x010a
        /*0416*/ 	.byte	0x3f
	.zero		1


	//   ....[57]....
        /*0418*/ 	.word	0x0000bb30
        /*041c*/ 	.word	0x00000008
        /*0420*/ 	.word	0x00000000
        /*0424*/ 	.short	0x010a
        /*0426*/ 	.byte	0x3f
	.zero		1


	//   ....[58]....
        /*0428*/ 	.word	0x0000bbc0
        /*042c*/ 	.word	0x00000009
        /*0430*/ 	.word	0x00000000
        /*0434*/ 	.short	0x010a
        /*0436*/ 	.byte	0x3f
	.zero		1


	//   ....[59]....
        /*0438*/ 	.word	0x0000bc50
        /*043c*/ 	.word	0x00000008
        /*0440*/ 	.word	0x00000000
        /*0444*/ 	.short	0x010a
        /*0446*/ 	.byte	0x3f
	.zero		1


	//   ....[60]....
        /*0448*/ 	.word	0x0000bce0
        /*044c*/ 	.word	0x00000009
        /*0450*/ 	.word	0x00000000
        /*0454*/ 	.short	0x010a
        /*0456*/ 	.byte	0x3f
	.zero		1


	//   ....[61]....
        /*0458*/ 	.word	0x0000bd70
        /*045c*/ 	.word	0x00000008
        /*0460*/ 	.word	0x00000000
        /*0464*/ 	.short	0x010a
        /*0466*/ 	.byte	0x3f
	.zero		1


	//   ....[62]....
        /*0468*/ 	.word	0x0000be00
        /*046c*/ 	.word	0x0000000b
        /*0470*/ 	.word	0x00000000
        /*0474*/ 	.short	0x010a
        /*0476*/ 	.byte	0x3f
	.zero		1


	//   ....[63]....
        /*0478*/ 	.word	0x0000be90
        /*047c*/ 	.word	0x00000003
        /*0480*/ 	.word	0x00000000
        /*0484*/ 	.short	0x010a
        /*0486*/ 	.byte	0x3f
	.zero		1


	//   ....[64]....
        /*0488*/ 	.word	0x0000bef0
        /*048c*/ 	.word	0x00000003
        /*0490*/ 	.word	0x00000000
        /*0494*/ 	.short	0x010a
        /*0496*/ 	.byte	0x3f
	.zero		1


	//   ....[65]....
        /*0498*/ 	.word	0x0000bf50
        /*049c*/ 	.word	0x00000005
        /*04a0*/ 	.word	0x00000000
        /*04a4*/ 	.short	0x010a
        /*04a6*/ 	.byte	0x3f
	.zero		1


	//   ....[66]....
        /*04a8*/ 	.word	0x0000c020
        /*04ac*/ 	.word	0x00000017
        /*04b0*/ 	.word	0x00000090
        /*04b4*/ 	.short	0x010a
        /*04b6*/ 	.byte	0x3f
	.zero		1


	//   ....[67]....
        /*04b8*/ 	.word	0x0000c0f0
        /*04bc*/ 	.word	0x00000007
        /*04c0*/ 	.word	0x00000000
        /*04c4*/ 	.short	0x010a
        /*04c6*/ 	.byte	0x3f
	.zero		1


	//   ....[68]....
        /*04c8*/ 	.word	0x0000c140
        /*04cc*/ 	.word	0x00000008
        /*04d0*/ 	.word	0x00000000
        /*04d4*/ 	.short	0x010a
        /*04d6*/ 	.byte	0x3f
	.zero		1


	//   ....[69]....
        /*04d8*/ 	.word	0x0000c190
        /*04dc*/ 	.word	0x00000009
        /*04e0*/ 	.word	0x00000000
        /*04e4*/ 	.short	0x010a
        /*04e6*/ 	.byte	0x3f
	.zero		1


	//   ....[70]....
        /*04e8*/ 	.word	0x0000c1e0
        /*04ec*/ 	.word	0x00000008
        /*04f0*/ 	.word	0x00000000
        /*04f4*/ 	.short	0x010a
        /*04f6*/ 	.byte	0x3f
	.zero		1


	//   ....[71]....
        /*04f8*/ 	.word	0x0000c230
        /*04fc*/ 	.word	0x00000009
        /*0500*/ 	.word	0x00000000
        /*0504*/ 	.short	0x010a
        /*0506*/ 	.byte	0x3f
	.zero		1


	//   ....[72]....
        /*0508*/ 	.word	0x0000c280
        /*050c*/ 	.word	0x00000008
        /*0510*/ 	.word	0x00000000
        /*0514*/ 	.short	0x010a
        /*0516*/ 	.byte	0x3f
	.zero		1


	//   ....[73]....
        /*0518*/ 	.word	0x0000c2d0
        /*051c*/ 	.word	0x00000009
        /*0520*/ 	.word	0x00000000
        /*0524*/ 	.short	0x010a
        /*0526*/ 	.byte	0x3f
	.zero		1


	//   ....[74]....
        /*0528*/ 	.word	0x0000c320
        /*052c*/ 	.word	0x00000008
        /*0530*/ 	.word	0x00000000
        /*0534*/ 	.short	0x010a
        /*0536*/ 	.byte	0x3f
	.zero		1


	//   ....[75]....
        /*0538*/ 	.word	0x0000c370
        /*053c*/ 	.word	0x00000009
        /*0540*/ 	.word	0x00000000
        /*0544*/ 	.short	0x010a
        /*0546*/ 	.byte	0x3f
	.zero		1


	//   ....[76]....
        /*0548*/ 	.word	0x0000c3c0
        /*054c*/ 	.word	0x00000008
        /*0550*/ 	.word	0x00000000
        /*0554*/ 	.short	0x010a
        /*0556*/ 	.byte	0x3f
	.zero		1


	//   ....[77]....
        /*0558*/ 	.word	0x0000c410
        /*055c*/ 	.word	0x00000009
        /*0560*/ 	.word	0x00000000
        /*0564*/ 	.short	0x010a
        /*0566*/ 	.byte	0x3f
	.zero		1


	//   ....[78]....
        /*0568*/ 	.word	0x0000c460
        /*056c*/ 	.word	0x00000008
        /*0570*/ 	.word	0x00000000
        /*0574*/ 	.short	0x010a
        /*0576*/ 	.byte	0x3f
	.zero		1


	//   ....[79]....
        /*0578*/ 	.word	0x0000c4b0
        /*057c*/ 	.word	0x00000009
        /*0580*/ 	.word	0x00000000
        /*0584*/ 	.short	0x010a
        /*0586*/ 	.byte	0x3f
	.zero		1


	//   ....[80]....
        /*0588*/ 	.word	0x0000c500
        /*058c*/ 	.word	0x00000008
        /*0590*/ 	.word	0x00000000
        /*0594*/ 	.short	0x010a
        /*0596*/ 	.byte	0x3f
	.zero		1


	//   ....[81]....
        /*0598*/ 	.word	0x0000c550
        /*059c*/ 	.word	0x00000009
        /*05a0*/ 	.word	0x00000000
        /*05a4*/ 	.short	0x010a
        /*05a6*/ 	.byte	0x3f
	.zero		1


	//   ....[82]....
        /*05a8*/ 	.word	0x0000c5a0
        /*05ac*/ 	.word	0x00000008
        /*05b0*/ 	.word	0x00000000
        /*05b4*/ 	.short	0x010a
        /*05b6*/ 	.byte	0x3f
	.zero		1


	//   ....[83]....
        /*05b8*/ 	.word	0x0000c5f0
        /*05bc*/ 	.word	0x0000000b
        /*05c0*/ 	.word	0x00000000
        /*05c4*/ 	.short	0x010a
        /*05c6*/ 	.byte	0x3f
	.zero		1


	//----- nvinfo : EIATTR_NUM_MBARRIERS
	.align		4
.L_35:
        /*05c8*/ 	.byte	0x03, 0x38
        /*05ca*/ 	.short	0x0026


	//----- nvinfo : EIATTR_EXIT_INSTR_OFFSETS
	.align		4
        /*05cc*/ 	.byte	0x04, 0x1c
        /*05ce*/ 	.short	(.L_37 - .L_36)


	//   ....[0]....
.L_36:
        /*05d0*/ 	.word	0x00000b40


	//   ....[1]....
        /*05d4*/ 	.word	0x00001360


	//   ....[2]....
        /*05d8*/ 	.word	0x0000a160


	//   ....[3]....
        /*05dc*/ 	.word	0x0000a6c0


	//   ....[4]....
        /*05e0*/ 	.word	0x0000bee0


	//----- nvinfo : EIATTR_MAX_THREADS
	.align		4
.L_37:
        /*05e4*/ 	.byte	0x04, 0x05
        /*05e6*/ 	.short	(.L_39 - .L_38)
.L_38:
        /*05e8*/ 	.word	0x00000180
        /*05ec*/ 	.word	0x00000001
        /*05f0*/ 	.word	0x00000001


	//----- nvinfo : EIATTR_CRS_STACK_SIZE
	.align		4
.L_39:
        /*05f4*/ 	.byte	0x04, 0x1e
        /*05f6*/ 	.short	(.L_41 - .L_40)
.L_40:
        /*05f8*/ 	.word	0x00000000


	//----- nvinfo : EIATTR_CBANK_PARAM_SIZE
	.align		4
.L_41:
        /*05fc*/ 	.byte	0x03, 0x19
        /*05fe*/ 	.short	0x0470


	//----- nvinfo : EIATTR_PARAM_CBANK
	.align		4
        /*0600*/ 	.byte	0x04, 0x0a
        /*0602*/ 	.short	(.L_43 - .L_42)
	.align		4
.L_42:
        /*0604*/ 	.word	index@(.nv.constant0._ZN7cutlass13device_kernelINS_4gemm6kernel13GemmUniversalIN4cute5tupleIJiiiiEEENS1_10collective13CollectiveMmaINS1_34MainloopSm90TmaGmmaWarpSpecializedILi18ENS5_IJNS4_1CILi2EEENSA_ILi1EEESC_EEENS1_35KernelTmaWarpSpecializedCooperativeEEENS5_IJNSA_ILi128EEENSA_ILi256EEENSA_ILi16EEEEEENS_10bfloat16_tENS5_IJlSC_lEEESK_SL_NS4_8TiledMMAINS4_8MMA_AtomIJNS4_4SM904GMMA28MMA_64x256x16_F32BF16BF16_SSILNSP_5MajorE0ELSR_0ELNSP_7ScaleInE1ELSS_1EEEEEENS4_6LayoutISD_NS5_IJSC_NSA_ILi0EEESW_EEEEENS5_IJNS4_10UnderscoreESZ_SZ_EEEEENS4_13SM90_TMA_LOADENS4_14ComposedLayoutINS4_7SwizzleILi1ELi4ELi3EEENS4_18smem_ptr_flag_bitsILi16EEENSV_INS5_IJNSA_ILi8EEESI_EEENS5_IJSI_SC_EEEEEEEvNS4_8identityENS4_23SM90_TMA_LOAD_MULTICASTES1C_vS1D_EENS_8epilogue10collective6detail29Sm90TmaWarpSpecializedAdapterINS1H_15DefaultEpilogueISK_SL_SL_NS1G_6thread17LinearCombinationISK_Li1EffLNS1L_9ScaleType4KindE0ELNS_15FloatRoundStyleE2ESK_EENS1_15EpilogueDefaultEEEEEvvEEEEvNT_6ParamsE)
        /*0608*/ 	.short	0x0210
        /*060a*/ 	.short	0x0470


	//----- nvinfo : EIATTR_SW_WAR
	.align		4
.L_43:
        /*060c*/ 	.byte	0x04, 0x36
        /*060e*/ 	.short	(.L_45 - .L_44)
.L_44:
        /*0610*/ 	.word	0x00000008
.L_45:


//--------------------- .nv.callgraph             --------------------------
	.section	.nv.callgraph,"",@"SHT_CUDA_CALLGRAPH"
	.align	4
	.sectionentsize	8
	.align		4
        /*0000*/ 	.word	0x00000000
	.align		4
        /*0004*/ 	.word	0xffffffff
	.align		4
        /*0008*/ 	.word	index@(_ZN7cutlass13device_kernelINS_4gemm6kernel13GemmUniversalIN4cute5tupleIJiiiiEEENS1_10collective13CollectiveMmaINS1_34MainloopSm90TmaGmmaWarpSpecializedILi18ENS5_IJNS4_1CILi2EEENSA_ILi1EEESC_EEENS1_35KernelTmaWarpSpecializedCooperativeEEENS5_IJNSA_ILi128EEENSA_ILi256EEENSA_ILi16EEEEEENS_10bfloat16_tENS5_IJlSC_lEEESK_SL_NS4_8TiledMMAINS4_8MMA_AtomIJNS4_4SM904GMMA28MMA_64x256x16_F32BF16BF16_SSILNSP_5MajorE0ELSR_0ELNSP_7ScaleInE1ELSS_1EEEEEENS4_6LayoutISD_NS5_IJSC_NSA_ILi0EEESW_EEEEENS5_IJNS4_10UnderscoreESZ_SZ_EEEEENS4_13SM90_TMA_LOADENS4_14ComposedLayoutINS4_7SwizzleILi1ELi4ELi3EEENS4_18smem_ptr_flag_bitsILi16EEENSV_INS5_IJNSA_ILi8EEESI_EEENS5_IJSI_SC_EEEEEEEvNS4_8identityENS4_23SM90_TMA_LOAD_MULTICASTES1C_vS1D_EENS_8epilogue10collective6detail29Sm90TmaWarpSpecializedAdapterINS1H_15DefaultEpilogueISK_SL_SL_NS1G_6thread17LinearCombinationISK_Li1EffLNS1L_9ScaleType4KindE0ELNS_15FloatRoundStyleE2ESK_EENS1_15EpilogueDefaultEEEEEvvEEEEvNT_6ParamsE)
	.align		4
        /*000c*/ 	.word	index@(__assertfail)
	.align		4
        /*0010*/ 	.word	0x00000000
	.align		4
        /*0014*/ 	.word	0xfffffffe
	.align		4
        /*0018*/ 	.word	0x00000000
	.align		4
        /*001c*/ 	.word	0xfffffffd
	.align		4
        /*0020*/ 	.word	0x00000000
	.align		4
        /*0024*/ 	.word	0xfffffffc


//--------------------- .nv.constant4             --------------------------
	.section	.nv.constant4,"a",@progbits
	.align	8
	.align		8
.nv.constant4:
        /*0000*/ 	.dword	__assertfail
	.align		8
        /*0008*/ 	.dword	__unnamed_1
	.align		8
        /*0010*/ 	.dword	_ZN40_INTERNAL_e8652bd1_4_k_cu_612fa59a_145644cuda3std3__45__cpo5beginE
	.align		8
        /*0018*/ 	.dword	_ZN40_INTERNAL_e8652bd1_4_k_cu_612fa59a_145644cuda3std3__45__cpo3endE
	.align		8
        /*0020*/ 	.dword	_ZN40_INTERNAL_e8652bd1_4_k_cu_612fa59a_145644cuda3std3__45__cpo6cbeginE
	.align		8
        /*0028*/ 	.dword	_ZN40_INTERNAL_e8652bd1_4_k_cu_612fa59a_145644cuda3std3__45__cpo4cendE
	.align		8
        /*0030*/ 	.dword	_ZN40_INTERNAL_e8652bd1_4_k_cu_612fa59a_145644cuda3std3__442_GLOBAL__N__e8652bd1_4_k_cu_612fa59a_145646ignoreE
	.align		8
        /*0038*/ 	.dword	_ZN40_INTERNAL_e8652bd1_4_k_cu_612fa59a_145644cuda3std3__419piecewise_constructE
	.align		8
        /*0040*/ 	.dword	_ZN40_INTERNAL_e8652bd1_4_k_cu_612fa59a_145644cuda3std3__48in_placeE
	.align		8
        /*0048*/ 	.dword	_ZN40_INTERNAL_e8652bd1_4_k_cu_612fa59a_145644cuda3std6ranges3__45__cpo4swapE
	.align		8
        /*0050*/ 	.dword	_ZN40_INTERNAL_e8652bd1_4_k_cu_612fa59a_145644cuda3std6ranges3__45__cpo9iter_moveE
	.align		8
        /*0058*/ 	.dword	_ZN40_INTERNAL_e8652bd1_4_k_cu_612fa59a_145644cute7productE
	.align		8
        /*0060*/ 	.dword	_ZN40_INTERNAL_e8652bd1_4_k_cu_612fa59a_145644cute1_E
	.align		8
        /*0068*/ 	.dword	$str$22
	.align		8
        /*0070*/ 	.dword	$str$23


//--------------------- .text._ZN7cutlass13device_kernelINS_4gemm6kernel13GemmUniversalIN4cute5tupleIJiiiiEEENS1_10collective13CollectiveMmaINS1_34MainloopSm90TmaGmmaWarpSpecializedILi18ENS5_IJNS4_1CILi2EEENSA_ILi1EEESC_EEENS1_35KernelTmaWarpSpecializedCooperativeEEENS5_IJNSA_ILi128EEENSA_ILi256EEENSA_ILi16EEEEEENS_10bfloat16_tENS5_IJlSC_lEEESK_SL_NS4_8TiledMMAINS4_8MMA_AtomIJNS4_4SM904GMMA28MMA_64x256x16_F32BF16BF16_SSILNSP_5MajorE0ELSR_0ELNSP_7ScaleInE1ELSS_1EEEEEENS4_6LayoutISD_NS5_IJSC_NSA_ILi0EEESW_EEEEENS5_IJNS4_10UnderscoreESZ_SZ_EEEEENS4_13SM90_TMA_LOADENS4_14ComposedLayoutINS4_7SwizzleILi1ELi4ELi3EEENS4_18smem_ptr_flag_bitsILi16EEENSV_INS5_IJNSA_ILi8EEESI_EEENS5_IJSI_SC_EEEEEEEvNS4_8identityENS4_23SM90_TMA_LOAD_MULTICASTES1C_vS1D_EENS_8epilogue10collective6detail29Sm90TmaWarpSpecializedAdapterINS1H_15DefaultEpilogueISK_SL_SL_NS1G_6thread17LinearCombinationISK_Li1EffLNS1L_9ScaleType4KindE0ELNS_15FloatRoundStyleE2ESK_EENS1_15EpilogueDefaultEEEEEvvEEEEvNT_6ParamsE --------------------------
	.section	.text._ZN7cutlass13device_kernelINS_4gemm6kernel13GemmUniversalIN4cute5tupleIJiiiiEEENS1_10collective13CollectiveMmaINS1_34MainloopSm90TmaGmmaWarpSpecializedILi18ENS5_IJNS4_1CILi2EEENSA_ILi1EEESC_EEENS1_35KernelTmaWarpSpecializedCooperativeEEENS5_IJNSA_ILi128EEENSA_ILi256EEENSA_ILi16EEEEEENS_10bfloat16_tENS5_IJlSC_lEEESK_SL_NS4_8TiledMMAINS4_8MMA_AtomIJNS4_4SM904GMMA28MMA_64x256x16_F32BF16BF16_SSILNSP_5MajorE0ELSR_0ELNSP_7ScaleInE1ELSS_1EEEEEENS4_6LayoutISD_NS5_IJSC_NSA_ILi0EEESW_EEEEENS5_IJNS4_10UnderscoreESZ_SZ_EEEEENS4_13SM90_TMA_LOADENS4_14ComposedLayoutINS4_7SwizzleILi1ELi4ELi3EEENS4_18smem_ptr_flag_bitsILi16EEENSV_INS5_IJNSA_ILi8EEESI_EEENS5_IJSI_SC_EEEEEEEvNS4_8identityENS4_23SM90_TMA_LOAD_MULTICASTES1C_vS1D_EENS_8epilogue10collective6detail29Sm90TmaWarpSpecializedAdapterINS1H_15DefaultEpilogueISK_SL_SL_NS1G_6thread17LinearCombinationISK_Li1EffLNS1L_9ScaleType4KindE0ELNS_15FloatRoundStyleE2ESK_EENS1_15EpilogueDefaultEEEEEvvEEEEvNT_6ParamsE,"ax",@progbits
	.align	128
.text._ZN7cutlass13device_kernelINS_4gemm6kernel13GemmUniversalIN4cute5tupleIJiiiiEEENS1_10collective13CollectiveMmaINS1_34MainloopSm90TmaGmmaWarpSpecializedILi18ENS5_IJNS4_1CILi2EEENSA_ILi1EEESC_EEENS1_35KernelTmaWarpSpecializedCooperativeEEENS5_IJNSA_ILi128EEENSA_ILi256EEENSA_ILi16EEEEEENS_10bfloat16_tENS5_IJlSC_lEEESK_SL_NS4_8TiledMMAINS4_8MMA_AtomIJNS4_4SM904GMMA28MMA_64x256x16_F32BF16BF16_SSILNSP_5MajorE0ELSR_0ELNSP_7ScaleInE1ELSS_1EEEEEENS4_6LayoutISD_NS5_IJSC_NSA_ILi0EEESW_EEEEENS5_IJNS4_10UnderscoreESZ_SZ_EEEEENS4_13SM90_TMA_LOADENS4_14ComposedLayoutINS4_7SwizzleILi1ELi4ELi3EEENS4_18smem_ptr_flag_bitsILi16EEENSV_INS5_IJNSA_ILi8EEESI_EEENS5_IJSI_SC_EEEEEEEvNS4_8identityENS4_23SM90_TMA_LOAD_MULTICASTES1C_vS1D_EENS_8epilogue10collective6detail29Sm90TmaWarpSpecializedAdapterINS1H_15DefaultEpilogueISK_SL_SL_NS1G_6thread17LinearCombinationISK_Li1EffLNS1L_9ScaleType4KindE0ELNS_15FloatRoundStyleE2ESK_EENS1_15EpilogueDefaultEEEEEvvEEEEvNT_6ParamsE:
        .type           _ZN7cutlass13device_kernelINS_4gemm6kernel13GemmUniversalIN4cute5tupleIJiiiiEEENS1_10collective13CollectiveMmaINS1_34MainloopSm90TmaGmmaWarpSpecializedILi18ENS5_IJNS4_1CILi2EEENSA_ILi1EEESC_EEENS1_35KernelTmaWarpSpecializedCooperativeEEENS5_IJNSA_ILi128EEENSA_ILi256EEENSA_ILi16EEEEEENS_10bfloat16_tENS5_IJlSC_lEEESK_SL_NS4_8TiledMMAINS4_8MMA_AtomIJNS4_4SM904GMMA28MMA_64x256x16_F32BF16BF16_SSILNSP_5MajorE0ELSR_0ELNSP_7ScaleInE1ELSS_1EEEEEENS4_6LayoutISD_NS5_IJSC_NSA_ILi0EEESW_EEEEENS5_IJNS4_10UnderscoreESZ_SZ_EEEEENS4_13SM90_TMA_LOADENS4_14ComposedLayoutINS4_7SwizzleILi1ELi4ELi3EEENS4_18smem_ptr_flag_bitsILi16EEENSV_INS5_IJNSA_ILi8EEESI_EEENS5_IJSI_SC_EEEEEEEvNS4_8identityENS4_23SM90_TMA_LOAD_MULTICASTES1C_vS1D_EENS_8epilogue10collective6detail29Sm90TmaWarpSpecializedAdapterINS1H_15DefaultEpilogueISK_SL_SL_NS1G_6thread17LinearCombinationISK_Li1EffLNS1L_9ScaleType4KindE0ELNS_15FloatRoundStyleE2ESK_EENS1_15EpilogueDefaultEEEEEvvEEEEvNT_6ParamsE,@function
        .size           _ZN7cutlass13device_kernelINS_4gemm6kernel13GemmUniversalIN4cute5tupleIJiiiiEEENS1_10collective13CollectiveMmaINS1_34MainloopSm90TmaGmmaWarpSpecializedILi18ENS5_IJNS4_1CILi2EEENSA_ILi1EEESC_EEENS1_35KernelTmaWarpSpecializedCooperativeEEENS5_IJNSA_ILi128EEENSA_ILi256EEENSA_ILi16EEEEEENS_10bfloat16_tENS5_IJlSC_lEEESK_SL_NS4_8TiledMMAINS4_8MMA_AtomIJNS4_4SM904GMMA28MMA_64x256x16_F32BF16BF16_SSILNSP_5MajorE0ELSR_0ELNSP_7ScaleInE1ELSS_1EEEEEENS4_6LayoutISD_NS5_IJSC_NSA_ILi0EEESW_EEEEENS5_IJNS4_10UnderscoreESZ_SZ_EEEEENS4_13SM90_TMA_LOADENS4_14ComposedLayoutINS4_7SwizzleILi1ELi4ELi3EEENS4_18smem_ptr_flag_bitsILi16EEENSV_INS5_IJNSA_ILi8EEESI_EEENS5_IJSI_SC_EEEEEEEvNS4_8identityENS4_23SM90_TMA_LOAD_MULTICASTES1C_vS1D_EENS_8epilogue10collective6detail29Sm90TmaWarpSpecializedAdapterINS1H_15DefaultEpilogueISK_SL_SL_NS1G_6thread17LinearCombinationISK_Li1EffLNS1L_9ScaleType4KindE0ELNS_15FloatRoundStyleE2ESK_EENS1_15EpilogueDefaultEEEEEvvEEEEvNT_6ParamsE,(.L_x_356 - _ZN7cutlass13device_kernelINS_4gemm6kernel13GemmUniversalIN4cute5tupleIJiiiiEEENS1_10collective13CollectiveMmaINS1_34MainloopSm90TmaGmmaWarpSpecializedILi18ENS5_IJNS4_1CILi2EEENSA_ILi1EEESC_EEENS1_35KernelTmaWarpSpecializedCooperativeEEENS5_IJNSA_ILi128EEENSA_ILi256EEENSA_ILi16EEEEEENS_10bfloat16_tENS5_IJlSC_lEEESK_SL_NS4_8TiledMMAINS4_8MMA_AtomIJNS4_4SM904GMMA28MMA_64x256x16_F32BF16BF16_SSILNSP_5MajorE0ELSR_0ELNSP_7ScaleInE1ELSS_1EEEEEENS4_6LayoutISD_NS5_IJSC_NSA_ILi0EEESW_EEEEENS5_IJNS4_10UnderscoreESZ_SZ_EEEEENS4_13SM90_TMA_LOADENS4_14ComposedLayoutINS4_7SwizzleILi1ELi4ELi3EEENS4_18smem_ptr_flag_bitsILi16EEENSV_INS5_IJNSA_ILi8EEESI_EEENS5_IJSI_SC_EEEEEEEvNS4_8identityENS4_23SM90_TMA_LOAD_MULTICASTES1C_vS1D_EENS_8epilogue10collective6detail29Sm90TmaWarpSpecializedAdapterINS1H_15DefaultEpilogueISK_SL_SL_NS1G_6thread17LinearCombinationISK_Li1EffLNS1L_9ScaleType4KindE0ELNS_15FloatRoundStyleE2ESK_EENS1_15EpilogueDefaultEEEEEvvEEEEvNT_6ParamsE)
        .other          _ZN7cutlass13device_kernelINS_4gemm6kernel13GemmUniversalIN4cute5tupleIJiiiiEEENS1_10collective13CollectiveMmaINS1_34MainloopSm90TmaGmmaWarpSpecializedILi18ENS5_IJNS4_1CILi2EEENSA_ILi1EEESC_EEENS1_35KernelTmaWarpSpecializedCooperativeEEENS5_IJNSA_ILi128EEENSA_ILi256EEENSA_ILi16EEEEEENS_10bfloat16_tENS5_IJlSC_lEEESK_SL_NS4_8TiledMMAINS4_8MMA_AtomIJNS4_4SM904GMMA28MMA_64x256x16_F32BF16BF16_SSILNSP_5MajorE0ELSR_0ELNSP_7ScaleInE1ELSS_1EEEEEENS4_6LayoutISD_NS5_IJSC_NSA_ILi0EEESW_EEEEENS5_IJNS4_10UnderscoreESZ_SZ_EEEEENS4_13SM90_TMA_LOADENS4_14ComposedLayoutINS4_7SwizzleILi1ELi4ELi3EEENS4_18smem_ptr_flag_bitsILi16EEENSV_INS5_IJNSA_ILi8EEESI_EEENS5_IJSI_SC_EEEEEEEvNS4_8identityENS4_23SM90_TMA_LOAD_MULTICASTES1C_vS1D_EENS_8epilogue10collective6detail29Sm90TmaWarpSpecializedAdapterINS1H_15DefaultEpilogueISK_SL_SL_NS1G_6thread17LinearCombinationISK_Li1EffLNS1L_9ScaleType4KindE0ELNS_15FloatRoundStyleE2ESK_EENS1_15EpilogueDefaultEEEEEvvEEEEvNT_6ParamsE,@"STO_CUDA_ENTRY STV_DEFAULT"
_ZN7cutlass13device_kernelINS_4gemm6kernel13GemmUniversalIN4cute5tupleIJiiiiEEENS1_10collective13CollectiveMmaINS1_34MainloopSm90TmaGmmaWarpSpecializedILi18ENS5_IJNS4_1CILi2EEENSA_ILi1EEESC_EEENS1_35KernelTmaWarpSpecializedCooperativeEEENS5_IJNSA_ILi128EEENSA_ILi256EEENSA_ILi16EEEEEENS_10bfloat16_tENS5_IJlSC_lEEESK_SL_NS4_8TiledMMAINS4_8MMA_AtomIJNS4_4SM904GMMA28MMA_64x256x16_F32BF16BF16_SSILNSP_5MajorE0ELSR_0ELNSP_7ScaleInE1ELSS_1EEEEEENS4_6LayoutISD_NS5_IJSC_NSA_ILi0EEESW_EEEEENS5_IJNS4_10UnderscoreESZ_SZ_EEEEENS4_13SM90_TMA_LOADENS4_14ComposedLayoutINS4_7SwizzleILi1ELi4ELi3EEENS4_18smem_ptr_flag_bitsILi16EEENSV_INS5_IJNSA_ILi8EEESI_EEENS5_IJSI_SC_EEEEEEEvNS4_8identityENS4_23SM90_TMA_LOAD_MULTICASTES1C_vS1D_EENS_8epilogue10collective6detail29Sm90TmaWarpSpecializedAdapterINS1H_15DefaultEpilogueISK_SL_SL_NS1G_6thread17LinearCombinationISK_Li1EffLNS1L_9ScaleType4KindE0ELNS_15FloatRoundStyleE2ESK_EENS1_15EpilogueDefaultEEEEEvvEEEEvNT_6ParamsE:
[----:B------:R-:W0:Y:S01]  /*0000*/  LDC R1, c[0x0][0x28] ;  /* 0x00000a00ff017b82 */ /* 0x000e220000000800 */
[----:B------:R-:W1:Y:S01]  /*0010*/  S2R R18, SR_TID.X ;  /* 0x0000000000127919 */ /* 0x000e620000002100 */
[----:B------:R-:W-:Y:S01]  /*0020*/  ELECT P0, URZ, PT ;  /* 0x00000000003f782f */ /* 0x000fe20003800000 */
[----:B------:R-:W-:Y:S01]  /*0030*/  BSSY B0, `(.L_x_0) ;  /* 0x000000f000007945 */ /* 0x000fe20003800000 */
[--C-:B-1----:R-:W-:Y:S02]  /*0040*/  SHF.R.U32.HI R0, RZ, 0x5, R18.reuse ;  /* 0x00000005ff007819 */ /* 0x102fe40000011612 */
[----:B------:R-:W-:-:S03]  /*0050*/  SHF.R.U32.HI R3, RZ, 0x7, R18 ;  /* 0x00000007ff037819 */ /* 0x000fc60000011612 */
[----:B------:R-:W1:Y:S04]  /*0060*/  SHFL.IDX PT, R2, R0, RZ, 0x1f ;  /* 0x00001fff00027589 */ /* 0x000e6800000e0000 */
[----:B------:R2:W3:Y:S01]  /*0070*/  SHFL.IDX PT, R5, R3, RZ, 0x1f ;  /* 0x00001fff03057589 */ /* 0x0004e200000e0000 */
[----:B-1----:R-:W-:-:S13]  /*0080*/  ISETP.NE.OR P0, PT, R2, RZ, !P0 ;  /* 0x000000ff0200720c */ /* 0x002fda0004705670 */
[----:B0-23--:R-:W-:Y:S05]  /*0090*/  @P0 BRA `(.L_x_1) ;  /* 0x0000000000200947 */ /* 0x00dfea0003800000 */
[----:B------:R-:W-:Y:S02]  /*00a0*/  ULDC.64 UR4, c[0x0][0x198] ;  /* 0x0000660000047ab9 */ /* 0x000fe40000000a00 */
[----:B------:R-:W-:Y:S02]  /*00b0*/  UIADD3 UR6, UP0, UR4, 0xf0, URZ ;  /* 0x000000f004067890 */ /* 0x000fe4000ff1e03f */
[----:B------:R-:W-:Y:S02]  /*00c0*/  UIADD3 UR4, UP1, UR4, 0x1f0, URZ ;  /* 0x000001f004047890 */ /* 0x000fe4000ff3e03f */
[----:B------:R-:W-:Y:S02]  /*00d0*/  UIADD3.X UR7, URZ, UR5, URZ, UP0, !UPT ;  /* 0x000000053f077290 */ /* 0x000fe400087fe43f */
[----:B------:R-:W-:-:S07]  /*00e0*/  UIADD3.X UR5, URZ, UR5, URZ, UP1, !UPT ;  /* 0x000000053f057290 */ /* 0x000fce0008ffe43f */
[----:B------:R0:W-:Y:S02]  /*00f0*/  UTMACCTL.PF [UR6] ;  /* 0x00000000060079b9 */ /* 0x0001e40008040000 */
[----:B------:R0:W-:Y:S02]  /*0100*/  UTMACCTL.PF [UR4] ;  /* 0x00000000040079b9 */ /* 0x0001e40008040000 */
[----:B0-----:R-:W-:Y:S01]  /*0110*/  NOP ;  /* 0x0000000000007918 */ /* 0x001fe20000000000 */
.L_x_1:
[----:B------:R-:W-:Y:S05]  /*0120*/  BSYNC B0 ;  /* 0x0000000000007941 */ /* 0x000fea0003800000 */
.L_x_0:
[----:B------:R-:W0:Y:S02]  /*0130*/  SHFL.IDX PT, R3, R0, RZ, 0x1f ;  /* 0x00001fff00037589 */ /* 0x000e2400000e0000 */
[----:B0-----:R-:W-:-:S13]  /*0140*/  ISETP.NE.AND P0, PT, R3, RZ, PT ;  /* 0x000000ff0300720c */ /* 0x001fda0003f05270 */
[----:B------:R-:W-:Y:S05]  /*0150*/  @P0 BRA `(.L_x_2) ;  /* 0x0000000000d40947 */ /* 0x000fea0003800000 */
[----:B------:R-:W-:Y:S01]  /*0160*/  ELECT P0, URZ, PT ;  /* 0x00000000003f782f */ /* 0x000fe20003800000 */
[----:B------:R-:W-:-:S12]  /*0170*/  BSSY B0, `(.L_x_2) ;  /* 0x0000033000007945 */ /* 0x000fd80003800000 */
[----:B------:R-:W-:Y:S05]  /*0180*/  @!P0 BRA `(.L_x_3) ;  /* 0x0000000000c48947 */ /* 0x000fea0003800000 */
[----:B------:R-:W0:Y:S01]  /*0190*/  S2UR UR8, SR_CgaCtaId ;  /* 0x00000000000879c3 */ /* 0x000e220000008800 */
[----:B------:R-:W-:Y:S01]  /*01a0*/  UMOV UR4, 0x400 ;  /* 0x0000040000047882 */ /* 0x000fe20000000000 */
[----:B------:R-:W-:Y:S01]  /*01b0*/  UMOV UR5, 0x1 ;  /* 0x0000000100057882 */ /* 0x000fe20000000000 */
[----:B------:R-:W-:Y:S02]  /*01c0*/  UMOV UR6, 0x4 ;  /* 0x0000000400067882 */ /* 0x000fe40000000000 */
[----:B------:R-:W-:-:S04]  /*01d0*/  UIADD3 UR6, -UR6, 0x100000, URZ ;  /* 0x0010000006067890 */ /* 0x000fc8000fffe13f */
[----:B------:R-:W-:Y:S02]  /*01e0*/  USHF.L.U32 UR7, UR6, 0xb, URZ ;  /* 0x0000000b06077899 */ /* 0x000fe4000800063f */
[----:B------:R-:W-:Y:S02]  /*01f0*/  USHF.L.U32 UR6, UR6, 0x1, URZ ;  /* 0x0000000106067899 */ /* 0x000fe4000800063f */
[----:B0-----:R-:W-:Y:S02]  /*0200*/  ULEA UR8, UR8, UR4, 0x18 ;  /* 0x0000000408087291 */ /* 0x001fe4000f8ec03f */
[----:B------:R-:W-:-:S04]  /*0210*/  UIADD3 UR4, -UR5, 0x100000, URZ ;  /* 0x0010000005047890 */ /* 0x000fc8000fffe13f */
[----:B------:R-:W-:Y:S02]  /*0220*/  USHF.L.U32 UR5, UR4, 0xb, URZ ;  /* 0x0000000b04057899 */ /* 0x000fe4000800063f */
[----:B------:R-:W-:Y:S01]  /*0230*/  USHF.L.U32 UR4, UR4, 0x1, URZ ;  /* 0x0000000104047899 */ /* 0x000fe2000800063f */
[----:B------:R-:W0:Y:S11]  /*0240*/  FENCE.VIEW.ASYNC.S ;  /* 0x00000000000073c6 */ /* 0x000e360000000000 */
[----:B0-----:R0:W1:Y:S01]  /*0250*/  SYNCS.EXCH.64 URZ, [UR8], UR4 ;  /* 0x00000004083f75b2 */ /* 0x0010620008000100 */
[----:B------:R0:W2:Y:S01]  /*0260*/  SYNCS.EXCH.64 URZ, [UR8+0x90], UR6 ;  /* 0x00009006083f75b2 */ /* 0x0000a20008000100 */
[----:B------:R0:W3:Y:S01]  /*0270*/  SYNCS.EXCH.64 URZ, [UR8+0x8], UR4 ;  /* 0x00000804083f75b2 */ /* 0x0000e20008000100 */
[----:B------:R0:W4:Y:S01]  /*0280*/  SYNCS.EXCH.64 URZ, [UR8+0x98], UR6 ;  /* 0x00009806083f75b2 */ /* 0x0001220008000100 */
[----:B------:R0:W0:Y:S01]  /*0290*/  SYNCS.EXCH.64 URZ, [UR8+0x10], UR4 ;  /* 0x00001004083f75b2 */ /* 0x0000220008000100 */
        /* <DEDUP_REMOVED lines=31> */
[----:B-1234-:R-:W-:Y:S01]  /*0490*/  NOP ;  /* 0x0000000000007918 */ /* 0x01efe20000000000 */
.L_x_3:
[----:B0-----:R-:W-:Y:S05]  /*04a0*/  BSYNC B0 ;  /* 0x0000000000007941 */ /* 0x001fea0003800000 */
.L_x_2:
[----:B------:R-:W-:Y:S01]  /*04b0*/  SHF.R.S32.HI R7, RZ, 0x1f, R18 ;  /* 0x0000001fff077819 */ /* 0x000fe20000011412 */
[----:B------:R-:W0:Y:S01]  /*04c0*/  SHFL.IDX PT, R0, R0, RZ, 0x1f ;  /* 0x00001fff00007589 */ /* 0x000e2200000e0000 */
[----:B------:R-:W1:Y:S01]  /*04d0*/  S2UR UR8, SR_CTAID.X ;  /* 0x00000000000879c3 */ /* 0x000e620000002500 */
[----:B------:R-:W-:Y:S02]  /*04e0*/  ELECT P0, URZ, PT ;  /* 0x00000000003f782f */ /* 0x000fe40003800000 */
[----:B------:R-:W-:Y:S01]  /*04f0*/  LEA.HI R7, R7, R18, RZ, 0x7 ;  /* 0x0000001207077211 */ /* 0x000fe200078f38ff */
[----:B------:R-:W2:Y:S01]  /*0500*/  S2R R4, SR_CTAID.Y ;  /* 0x0000000000047919 */ /* 0x000ea20000002600 */
[----:B------:R-:W-:Y:S01]  /*0510*/  SHF.R.S32.HI R8, RZ, 0x1f, R3 ;  /* 0x0000001fff087819 */ /* 0x000fe20000011403 */
[----:B------:R-:W-:Y:S01]  /*0520*/  ULDC UR4, c[0x0][0x150] ;  /* 0x0000540000047ab9 */ /* 0x000fe20000000800 */
[----:B------:R-:W-:Y:S01]  /*0530*/  LOP3.LUT R7, R7, 0xffffff80, RZ, 0xc0, !PT ;  /* 0xffffff8007077812 */ /* 0x000fe200078ec0ff */
[----:B------:R-:W-:Y:S01]  /*0540*/  NOP ;  /* 0x0000000000007918 */ /* 0x000fe20000000000 */
[----:B------:R-:W-:Y:S01]  /*0550*/  LEA.HI R8, R8, R3, RZ, 0x2 ;  /* 0x0000000308087211 */ /* 0x000fe200078f10ff */
[----:B------:R-:W3:Y:S01]  /*0560*/  LDC R10, c[0x0][0x144] ;  /* 0x00005100ff0a7b82 */ /* 0x000ee20000000800 */
[----:B------:R-:W-:Y:S01]  /*0570*/  NOP ;  /* 0x0000000000007918 */ /* 0x000fe20000000000 */
[----:B------:R-:W-:Y:S01]  /*0580*/  IMAD.IADD R6, R18, 0x1, -R7 ;  /* 0x0000000112067824 */ /* 0x000fe200078e0a07 */
[----:B------:R-:W-:Y:S01]  /*0590*/  LOP3.LUT R8, R8, 0x3ffffffc, RZ, 0xc0, !PT ;  /* 0x3ffffffc08087812 */ /* 0x000fe200078ec0ff */
[----:B------:R-:W-:Y:S01]  /*05a0*/  IMAD.MOV.U32 R22, RZ, RZ, 0x1 ;  /* 0x00000001ff167424 */ /* 0x000fe200078e00ff */
[----:B------:R-:W-:-:S02]  /*05b0*/  ISETP.NE.AND P3, PT, R5, RZ, PT ;  /* 0x000000ff0500720c */ /* 0x000fc40003f65270 */
[----:B------:R-:W-:Y:S01]  /*05c0*/  SHF.R.S32.HI R7, RZ, 0x1f, R6 ;  /* 0x0000001fff077819 */ /* 0x000fe20000011406 */
[----:B------:R-:W-:Y:S01]  /*05d0*/  IMAD.IADD R8, R3, 0x1, -R8 ;  /* 0x0000000103087824 */ /* 0x000fe200078e0a08 */
[----:B------:R-:W4:Y:S02]  /*05e0*/  LDC R13, c[0x0][0x140] ;  /* 0x00005000ff0d7b82 */ /* 0x000f240000000800 */
[----:B------:R-:W-:Y:S02]  /*05f0*/  LEA.HI R7, R7, R6, RZ, 0x3 ;  /* 0x0000000607077211 */ /* 0x000fe400078f18ff */
[----:B0-----:R-:W-:Y:S02]  /*0600*/  ISETP.NE.OR P0, PT, R0, RZ, !P0 ;  /* 0x000000ff0000720c */ /* 0x001fe40004705670 */
[--C-:B------:R-:W-:Y:S02]  /*0610*/  SHF.R.S32.HI R0, RZ, 0x3, R7.reuse ;  /* 0x00000003ff007819 */ /* 0x100fe40000011407 */
[----:B------:R-:W-:-:S02]  /*0620*/  SHF.R.S32.HI R7, RZ, 0x1f, R7 ;  /* 0x0000001fff077819 */ /* 0x000fc40000011407 */
[----:B-1----:R-:W-:Y:S02]  /*0630*/  I2FP.F32.U32 R9, UR8 ;  /* 0x0000000800097c45 */ /* 0x002fe40008201000 */
[----:B------:R-:W-:-:S03]  /*0640*/  LEA.HI R7, R7, R0, RZ, 0x2 ;  /* 0x0000000007077211 */ /* 0x000fc600078f10ff */
[----:B------:R-:W-:Y:S01]  /*0650*/  FMUL R9, R9, UR4 ;  /* 0x0000000409097c20 */ /* 0x000fe20008400000 */
[----:B------:R-:W-:Y:S01]  /*0660*/  LOP3.LUT R7, R7, 0xfffffffc, RZ, 0xc0, !PT ;  /* 0xfffffffc07077812 */ /* 0x000fe200078ec0ff */
[----:B------:R-:W-:Y:S01]  /*0670*/  VOTEU.ALL UP0, P0 ;  /* 0x00000000003f7886 */ /* 0x000fe20000000000 */
[----:B--2---:R-:W-:Y:S01]  /*0680*/  I2FP.F32.U32 R3, R4 ;  /* 0x0000000400037245 */ /* 0x004fe20000201000 */
[----:B------:R-:W-:Y:S01]  /*0690*/  ULDC UR4, c[0x0][0x154] ;  /* 0x0000550000047ab9 */ /* 0x000fe20000000800 */
[----:B------:R-:W-:Y:S01]  /*06a0*/  VOTEU.ALL UP1, P0 ;  /* 0x00000000003f7886 */ /* 0x000fe20000020000 */
[----:B------:R-:W0:Y:S01]  /*06b0*/  F2I.U32.TRUNC.NTZ R9, R9 ;  /* 0x0000000900097305 */ /* 0x000e22000020f000 */
[----:B------:R-:W-:Y:S01]  /*06c0*/  IMAD.IADD R7, R0, 0x1, -R7 ;  /* 0x0000000100077824 */ /* 0x000fe200078e0a07 */
[----:B------:R-:W1:Y:S01]  /*06d0*/  @!UP0 S2UR UR7, SR_CgaCtaId ;  /* 0x00000000000789c3 */ /* 0x000e620000008800 */
[----:B------:R-:W-:Y:S01]  /*06e0*/  FMUL R12, R3, UR4 ;  /* 0x00000004030c7c20 */ /* 0x000fe20008400000 */
[----:B------:R-:W-:Y:S01]  /*06f0*/  UMOV UR4, 0x20 ;  /* 0x0000002000047882 */ /* 0x000fe20000000000 */
[----:B------:R-:W-:Y:S01]  /*0700*/  IMAD R8, R8, 0x4, R7 ;  /* 0x0000000408087824 */ /* 0x000fe200078e0207 */
[----:B------:R-:W-:Y:S01]  /*0710*/  @!UP0 UMOV UR6, 0x400 ;  /* 0x0000040000068882 */ /* 0x000fe20000000000 */
[----:B------:R-:W-:-:S04]  /*0720*/  @!UP0 UIADD3 UR4, -UR4, 0x100000, URZ ;  /* 0x0010000004048890 */ /* 0x000fc8000fffe13f */
[----:B------:R-:W-:Y:S02]  /*0730*/  @!UP0 USHF.L.U32 UR5, UR4, 0xb, URZ ;  /* 0x0000000b04058899 */ /* 0x000fe4000800063f */
[----:B------:R-:W-:Y:S01]  /*0740*/  @!UP0 USHF.L.U32 UR4, UR4, 0x1, URZ ;  /* 0x0000000104048899 */ /* 0x000fe2000800063f */
[----:B----4-:R-:W-:Y:S01]  /*0750*/  ISETP.EQ.U32.AND P2, PT, R13, 0x1, PT ;  /* 0x000000010d00780c */ /* 0x010fe20003f42070 */
[----:B------:R-:W2:Y:S01]  /*0760*/  F2I.U32.TRUNC.NTZ R12, R12 ;  /* 0x0000000c000c7305 */ /* 0x000ea2000020f000 */
[----:B------:R-:W-:Y:S01]  /*0770*/  LEA.HI R0, R8, R8, RZ, 0x1 ;  /* 0x0000000808007211 */ /* 0x000fe200078f08ff */
[----:B------:R-:W4:Y:S03]  /*0780*/  LDC R7, c[0x0][0x148] ;  /* 0x00005200ff077b82 */ /* 0x000f260000000800 */
[----:B------:R-:W-:Y:S01]  /*0790*/  LOP3.LUT R11, R0, 0xfffffffe, RZ, 0xc0, !PT ;  /* 0xfffffffe000b7812 */ /* 0x000fe200078ec0ff */
[----:B0-----:R-:W-:Y:S01]  /*07a0*/  IMAD.MOV R15, RZ, RZ, -R9 ;  /* 0x000000ffff0f7224 */ /* 0x001fe200078e0a09 */
[----:B------:R-:W-:-:S03]  /*07b0*/  SHF.R.S32.HI R9, RZ, 0x1f, R2 ;  /* 0x0000001fff097819 */ /* 0x000fc60000011402 */
[----:B---3--:R-:W-:Y:S01]  /*07c0*/  IMAD R3, R10, R15, UR8 ;  /* 0x000000080a037e24 */ /* 0x008fe2000f8e020f */
[----:B------:R-:W-:Y:S01]  /*07d0*/  LEA.HI R9, R9, R2, RZ, 0x2 ;  /* 0x0000000209097211 */ /* 0x000fe200078f10ff */
[C---:B------:R-:W-:Y:S02]  /*07e0*/  IMAD.IADD R0, R8.reuse, 0x1, -R11 ;  /* 0x0000000108007824 */ /* 0x040fe400078e0a0b */
[----:B------:R-:W-:Y:S01]  /*07f0*/  IMAD.SHL.U32 R11, R8, 0x4, RZ ;  /* 0x00000004080b7824 */ /* 0x000fe200078e00ff */
[----:B------:R-:W-:Y:S01]  /*0800*/  LOP3.LUT R9, R9, 0xfffffffc, RZ, 0xc0, !PT ;  /* 0xfffffffc09097812 */ /* 0x000fe200078ec0ff */
[----:B--2---:R-:W-:Y:S01]  /*0810*/  IMAD.MOV R24, RZ, RZ, -R12 ;  /* 0x000000ffff187224 */ /* 0x004fe200078e0a0c */
[----:B------:R-:W-:Y:S01]  /*0820*/  ISETP.NE.AND P4, PT, R0, R3, PT ;  /* 0x000000030000720c */ /* 0x000fe20003f85270 */
[----:B-1----:R-:W-:Y:S01]  /*0830*/  @!UP0 ULEA UR6, UR7, UR6, 0x18 ;  /* 0x0000000607068291 */ /* 0x002fe2000f8ec03f */
[----:B------:R-:W-:Y:S01]  /*0840*/  LOP3.LUT R152, R8, 0xc, R11, 0x78, !PT ;  /* 0x0000000c08987812 */ /* 0x000fe200078e780b */
[----:B------:R-:W-:Y:S01]  /*0850*/  IMAD.IADD R0, R2, 0x1, -R9 ;  /* 0x0000000102007824 */ /* 0x000fe200078e0a09 */
[----:B------:R-:W-:Y:S01]  /*0860*/  VOTEU.ALL UP0, P0 ;  /* 0x00000000003f7886 */ /* 0x000fe20000000000 */
[----:B------:R-:W-:Y:S01]  /*0870*/  LOP3.LUT P0, RZ, R6, 0x7, RZ, 0xc0, !PT ;  /* 0x0000000706ff7812 */ /* 0x000fe2000780c0ff */
[----:B------:R-:W-:-:S02]  /*0880*/  VIADD R6, R5, 0xffffffff ;  /* 0xffffffff05067836 */ /* 0x000fc40000000000 */
[----:B------:R-:W-:Y:S01]  /*0890*/  ISETP.NE.AND P1, PT, R0, 0x3, PT ;  /* 0x000000030000780c */ /* 0x000fe20003f25270 */
[----:B----4-:R-:W-:Y:S01]  /*08a0*/  IMAD R9, R7, R24, R4 ;  /* 0x0000001807097224 */ /* 0x010fe200078e0204 */
[----:B------:R-:W-:Y:S02]  /*08b0*/  ISETP.LT.U32.AND P0, PT, R152, 0x2, !P0 ;  /* 0x000000029800780c */ /* 0x000fe40004701070 */
[----:B------:R-:W-:Y:S01]  /*08c0*/  ISETP.EQ.OR P1, PT, R0, RZ, !P1 ;  /* 0x000000ff0000720c */ /* 0x000fe20004f22670 */
[----:B------:R-:W0:Y:S02]  /*08d0*/  FENCE.VIEW.ASYNC.S ;  /* 0x00000000000073c6 */ /* 0x000e240000000000 */
[----:B0-----:R0:W1:Y:S01]  /*08e0*/  @!UP0 SYNCS.EXCH.64 URZ, [UR6+0x130], UR4 ;  /* 0x00013004063f85b2 */ /* 0x0010620008000100 */
[----:B------:R-:W-:Y:S02]  /*08f0*/  @P4 LEA.HI R2, R152, R152, RZ, 0x1 ;  /* 0x0000009898024211 */ /* 0x000fe400078f08ff */
[----:B------:R-:W-:-:S02]  /*0900*/  ISETP.EQ.AND P1, PT, R5, RZ, P1 ;  /* 0x000000ff0500720c */ /* 0x000fc40000f22270 */
[----:B------:R-:W-:Y:S02]  /*0910*/  @P4 SHF.R.S32.HI R2, RZ, 0x1, R2 ;  /* 0x00000001ff024819 */ /* 0x000fe40000011402 */
[----:B------:R-:W-:Y:S02]  /*0920*/  ISETP.GE.U32.AND P6, PT, R6, 0x2, PT ;  /* 0x000000020600780c */ /* 0x000fe40003fc6070 */
[----:B------:R-:W-:Y:S02]  /*0930*/  @P4 ISETP.NE.AND P5, PT, R2, R9, PT ;  /* 0x000000090200420c */ /* 0x000fe40003fa5270 */
[----:B------:R-:W-:Y:S02]  /*0940*/  SEL R9, RZ, 0x1, !P0 ;  /* 0x00000001ff097807 */ /* 0x000fe40004000000 */
[----:B------:R-:W-:Y:S02]  /*0950*/  @P4 SEL R22, RZ, 0x1, P5 ;  /* 0x00000001ff164807 */ /* 0x000fe40002800000 */
[----:B------:R-:W-:Y:S01]  /*0960*/  SEL R19, RZ, 0x1, !P1 ;  /* 0x00000001ff137807 */ /* 0x000fe20004800000 */
[----:B------:R0:W2:Y:S01]  /*0970*/  @!UP1 SYNCS.EXCH.64 URZ, [UR6+0x138], UR4 ;  /* 0x00013804063f95b2 */ /* 0x0000a20008000100 */
[----:B------:R-:W-:Y:S01]  /*0980*/  LOP3.LUT R22, R22, R9, RZ, 0xc0, !PT ;  /* 0x0000000916167212 */ /* 0x000fe200078ec0ff */
[----:B------:R-:W-:Y:S01]  /*0990*/  NOP ;  /* 0x0000000000007918 */ /* 0x000fe20000000000 */
[----:B------:R-:W-:Y:S01]  /*09a0*/  SEL R19, R19, 0x2, P6 ;  /* 0x0000000213137807 */ /* 0x000fe20003000000 */
[----:B------:R-:W-:Y:S06]  /*09b0*/  @!P2 BRA `(.L_x_4) ;  /* 0x000000000008a947 */ /* 0x000fec0003800000 */
[----:B-12---:R-:W-:Y:S01]  /*09c0*/  UCGABAR_ARV ;  /* 0x00000000000079c7 */ /* 0x006fe20008000000 */
[----:B------:R-:W-:Y:S05]  /*09d0*/  BRA `(.L_x_5) ;  /* 0x0000000000047947 */ /* 0x000fea0003800000 */
.L_x_4:
[----:B-12---:R-:W-:Y:S01]  /*09e0*/  NOP ;  /* 0x0000000000007918 */ /* 0x006fe20000000000 */
.L_x_5:
[----:B------:R-:W1:Y:S01]  /*09f0*/  LDC R2, c[0x0][0x65c] ;  /* 0x00019700ff027b82 */ /* 0x000e620000000800 */
[----:B------:R-:W-:Y:S02]  /*0a00*/  IMAD.U32 R8, RZ, RZ, UR8 ;  /* 0x00000008ff087e24 */ /* 0x000fe4000f8e00ff */
[----:B------:R-:W-:Y:S01]  /*0a10*/  IMAD.MOV.U32 R9, RZ, RZ, RZ ;  /* 0x000000ffff097224 */ /* 0x000fe200078e00ff */
[----:B-1----:R-:W-:-:S04]  /*0a20*/  ISETP.NE.AND P1, PT, R2, 0x1, PT ;  /* 0x000000010200780c */ /* 0x002fc80003f25270 */
[----:B------:R-:W-:-:S09]  /*0a30*/  P2R R5, PR, RZ, 0x2 ;  /* 0x00000002ff057803 */ /* 0x000fd20000000000 */
[----:B------:R-:W1:Y:S01]  /*0a40*/  @P1 LDC R17, c[0x0][0x10] ;  /* 0x00000400ff111b82 */ /* 0x000e620000000800 */
[----:B------:R-:W-:Y:S02]  /*0a50*/  @P1 IMAD.MOV.U32 R5, RZ, RZ, RZ ;  /* 0x000000ffff051224 */ /* 0x000fe400078e00ff */
[----:B------:R-:W-:-:S05]  /*0a60*/  @P1 IMAD.MOV.U32 R13, RZ, RZ, RZ ;  /* 0x000000ffff0d1224 */ /* 0x000fca00078e00ff */
[----:B------:R-:W2:Y:S01]  /*0a70*/  @!P1 LDC R11, c[0x0][0xc] ;  /* 0x00000300ff0b9b82 */ /* 0x000ea20000000800 */
[----:B-1----:R-:W-:-:S04]  /*0a80*/  @P1 IMAD.WIDE.U32 R16, R17, UR8, R4 ;  /* 0x0000000811101c25 */ /* 0x002fc8000f8e0004 */
[----:B------:R-:W-:Y:S02]  /*0a90*/  @P1 IMAD.IADD R17, R17, 0x1, R13 ;  /* 0x0000000111111824 */ /* 0x000fe400078e020d */
[----:B--2---:R-:W-:-:S04]  /*0aa0*/  @!P1 IMAD.WIDE.U32 R8, R4, R11, R8 ;  /* 0x0000000b04089225 */ /* 0x004fc800078e0008 */
[----:B------:R-:W-:Y:S02]  /*0ab0*/  @!P1 IMAD.MOV.U32 R16, RZ, RZ, R8 ;  /* 0x000000ffff109224 */ /* 0x000fe400078e0008 */
[----:B------:R-:W-:Y:S01]  /*0ac0*/  @!P1 IMAD.MOV.U32 R17, RZ, RZ, R9 ;  /* 0x000000ffff119224 */ /* 0x000fe200078e0009 */
[----:B------:R-:W-:Y:S06]  /*0ad0*/  @!P2 BRA `(.L_x_6) ;  /* 0x00000000000ca947 */ /* 0x000fec0003800000 */
[----:B------:R-:W-:Y:S01]  /*0ae0*/  UCGABAR_WAIT ;  /* 0x0000000000007dc7 */ /* 0x000fe20008000000 */
[----:B------:R-:W-:Y:S01]  /*0af0*/  CCTL.IVALL ;  /* 0x00000000ff00798f */ /* 0x000fe20002000000 */
[----:B------:R-:W-:Y:S05]  /*0b00*/  BRA `(.L_x_7) ;  /* 0x0000000000047947 */ /* 0x000fea0003800000 */
.L_x_6:
[----:B------:R-:W-:Y:S06]  /*0b10*/  BAR.SYNC.DEFER_BLOCKING 0x0 ;  /* 0x0000000000007b1d */ /* 0x000fec0000010000 */
.L_x_7:
[----:B------:R-:W-:Y:S05]  /*0b20*/  @!P3 BRA `(.L_x_8) ;  /* 0x000000940090b947 */ /* 0x000fea0003800000 */
[----:B------:R-:W-:-:S13]  /*0b30*/  ISETP.GT.U32.AND P0, PT, R6, 0x1, PT ;  /* 0x000000010600780c */ /* 0x000fda0003f04070 */
[----:B0-----:R-:W-:Y:S05]  /*0b40*/  @P0 EXIT ;  /* 0x000000000000094d */ /* 0x001fea0003800000 */
[----:B------:R-:W-:Y:S01]  /*0b50*/  ULDC.64 UR4, c[0x0][0x650] ;  /* 0x0001940000047ab9 */ /* 0x000fe20000000a00 */
[----:B------:R-:W-:Y:S01]  /*0b60*/  PRMT R0, RZ, 0x7610, R0 ;  /* 0x00007610ff007816 */ /* 0x000fe20000000000 */
[----:B------:R-:W-:Y:S01]  /*0b70*/  IMAD.MOV.U32 R154, RZ, RZ, -0x1 ;  /* 0xffffffffff9a7424 */ /* 0x000fe200078e00ff */
[----:B------:R-:W-:Y:S01]  /*0b80*/  ISETP.GE.U32.AND P0, PT, R16, UR4, PT ;  /* 0x0000000410007c0c */ /* 0x000fe2000bf06070 */
[----:B------:R-:W-:Y:S02]  /*0b90*/  IMAD.MOV.U32 R153, RZ, RZ, -0x1 ;  /* 0xffffffffff997424 */ /* 0x000fe400078e00ff */
[----:B------:R-:W-:Y:S01]  /*0ba0*/  IMAD.MOV.U32 R23, RZ, RZ, -0x1 ;  /* 0xffffffffff177424 */ /* 0x000fe200078e00ff */
[----:B------:R-:W-:-:S13]  /*0bb0*/  ISETP.GE.U32.AND.EX P0, PT, R17, UR5, PT, P0 ;  /* 0x0000000511007c0c */ /* 0x000fda000bf06100 */
[----:B------:R-:W-:Y:S05]  /*0bc0*/  @P0 BRA `(.L_x_9) ;  /* 0x00000004002c0947 */ /* 0x000fea0003800000 */
[----:B------:R-:W0:Y:S01]  /*0bd0*/  LDC.64 R20, c[0x0][0x628] ;  /* 0x00018a00ff147b82 */ /* 0x000e220000000a00 */
[----:B------:R-:W-:Y:S02]  /*0be0*/  IMAD.MOV.U32 R8, RZ, RZ, R16 ;  /* 0x000000ffff087224 */ /* 0x000fe400078e0010 */
[----:B------:R-:W-:-:S05]  /*0bf0*/  IMAD.MOV.U32 R9, RZ, RZ, R17 ;  /* 0x000000ffff097224 */ /* 0x000fca00078e0011 */
[----:B------:R-:W1:Y:S08]  /*0c00*/  LDC R0, c[0x0][0x630] ;  /* 0x00018c00ff007b82 */ /* 0x000e700000000800 */
[----:B------:R-:W2:Y:S01]  /*0c10*/  LDC.64 R26, c[0x0][0x620] ;  /* 0x00018800ff1a7b82 */ /* 0x000ea20000000a00 */
[----:B0-----:R-:W-:-:S04]  /*0c20*/  ISETP.NE.U32.AND P0, PT, R20, RZ, PT ;  /* 0x000000ff1400720c */ /* 0x001fc80003f05070 */
[----:B------:R-:W-:-:S13]  /*0c30*/  ISETP.NE.AND.EX P0, PT, R21, RZ, PT, P0 ;  /* 0x000000ff1500720c */ /* 0x000fda0003f05300 */
[----:B-12---:R-:W-:Y:S05]  /*0c40*/  @!P0 BRA `(.L_x_10) ;  /* 0x0000000000288947 */ /* 0x006fea0003800000 */
[----:B------:R-:W0:Y:S02]  /*0c50*/  LDC R13, c[0x0][0x634] ;  /* 0x00018d00ff0d7b82 */ /* 0x000e240000000800 */
[----:B0-----:R-:W-:-:S05]  /*0c60*/  IADD3 R13, P0, R16, R13, RZ ;  /* 0x0000000d100d7210 */ /* 0x001fca0007f1e0ff */
[----:B------:R-:W-:-:S04]  /*0c70*/  IMAD.X R15, RZ, RZ, R17, P0 ;  /* 0x000000ffff0f7224 */ /* 0x000fc800000e0611 */
[----:B------:R-:W-:-:S04]  /*0c80*/  IMAD.WIDE.U32 R8, R15, R20, RZ ;  /* 0x000000140f087225 */ /* 0x000fc800078e00ff */
[----:B------:R-:W-:-:S04]  /*0c90*/  IMAD.WIDE.U32 R10, P0, R13, R21, R8 ;  /* 0x000000150d0a7225 */ /* 0x000fc80007800008 */
[----:B------:R-:W-:-:S04]  /*0ca0*/  IMAD.WIDE.U32 R8, R13, R20, RZ ;  /* 0x000000140d087225 */ /* 0x000fc800078e00ff */
[----:B------:R-:W-:Y:S01]  /*0cb0*/  IMAD.X R13, RZ, RZ, RZ, P0 ;  /* 0x000000ffff0d7224 */ /* 0x000fe200000e06ff */
[----:B------:R-:W-:Y:S01]  /*0cc0*/  IADD3 RZ, P0, R9, R10, RZ ;  /* 0x0000000a09ff7210 */ /* 0x000fe20007f1e0ff */
[----:B------:R-:W-:-:S04]  /*0cd0*/  IMAD.MOV.U32 R12, RZ, RZ, R11 ;  /* 0x000000ffff0c7224 */ /* 0x000fc800078e000b */
[----:B------:R-:W-:-:S08]  /*0ce0*/  IMAD.WIDE.U32.X R8, R15, R21, R12, P0 ;  /* 0x000000150f087225 */ /* 0x000fd000000e040c */
.L_x_10:
[----:B------:R-:W0:Y:S01]  /*0cf0*/  LDC.64 R20, c[0x0][0x640] ;  /* 0x00019000ff147b82 */ /* 0x000e220000000a00 */
[--C-:B------:R-:W-:Y:S01]  /*0d00*/  SHF.R.U64 R28, R8, R0, R9.reuse ;  /* 0x00000000081c7219 */ /* 0x100fe20000001209 */
[----:B------:R-:W-:Y:S01]  /*0d10*/  IMAD R30, R7, R24, R4 ;  /* 0x00000018071e7224 */ /* 0x000fe200078e0204 */
[----:B------:R-:W-:Y:S01]  /*0d20*/  SHF.R.U32.HI R0, RZ, R0, R9 ;  /* 0x00000000ff007219 */ /* 0x000fe20000011609 */
[----:B------:R-:W-:Y:S01]  /*0d30*/  IMAD.MOV.U32 R23, RZ, RZ, 0x1 ;  /* 0x00000001ff177424 */ /* 0x000fe200078e00ff */
[----:B------:R-:W-:-:S03]  /*0d40*/  IADD3 R5, P0, RZ, -R28, RZ ;  /* 0x8000001cff057210 */ /* 0x000fc60007f1e0ff */
[----:B------:R-:W1:Y:S02]  /*0d50*/  LDC R6, c[0x0][0x618] ;  /* 0x00018600ff067b82 */ /* 0x000e640000000800 */
[----:B------:R-:W-:-:S04]  /*0d60*/  IMAD.X R9, RZ, RZ, ~R0, P0 ;  /* 0x000000ffff097224 */ /* 0x000fc800000e0e00 */
[-C--:B------:R-:W-:Y:S02]  /*0d70*/  IMAD R0, R9, R26.reuse, RZ ;  /* 0x0000001a09007224 */ /* 0x080fe400078e02ff */
[----:B------:R-:W2:Y:S01]  /*0d80*/  LDC R11, c[0x0][0x608] ;  /* 0x00018200ff0b7b82 */ /* 0x000ea20000000800 */
[----:B------:R-:W-:-:S04]  /*0d90*/  IMAD.WIDE.U32 R8, R5, R26, R16 ;  /* 0x0000001a05087225 */ /* 0x000fc800078e0010 */
[----:B------:R-:W-:-:S03]  /*0da0*/  IMAD R5, R5, R27, R0 ;  /* 0x0000001b05057224 */ /* 0x000fc600078e0200 */
[----:B------:R-:W3:Y:S01]  /*0db0*/  LDC R12, c[0x0][0x658] ;  /* 0x00019600ff0c7b82 */ /* 0x000ee20000000800 */
[----:B0-----:R-:W-:Y:S01]  /*0dc0*/  ISETP.NE.U32.AND P0, PT, R20, RZ, PT ;  /* 0x000000ff1400720c */ /* 0x001fe20003f05070 */
[----:B------:R-:W-:Y:S02]  /*0dd0*/  IMAD.IADD R5, R9, 0x1, R5 ;  /* 0x0000000109057824 */ /* 0x000fe400078e0205 */
[----:B------:R-:W-:Y:S01]  /*0de0*/  IMAD.MOV.U32 R9, RZ, RZ, -0x1 ;  /* 0xffffffffff097424 */ /* 0x000fe200078e00ff */
[----:B------:R-:W-:-:S03]  /*0df0*/  ISETP.NE.AND.EX P0, PT, R21, RZ, PT, P0 ;  /* 0x000000ff1500720c */ /* 0x000fc60003f05300 */
[----:B------:R-:W0:Y:S01]  /*0e00*/  LDC R15, c[0x0][0x600] ;  /* 0x00018000ff0f7b82 */ /* 0x000e220000000800 */
[-CC-:B-1----:R-:W-:Y:S02]  /*0e10*/  SHF.R.U64 R13, R8, R6.reuse, R5.reuse ;  /* 0x00000006080d7219 */ /* 0x182fe40000001205 */
[----:B------:R-:W-:-:S05]  /*0e20*/  SHF.R.U32.HI R0, RZ, R6, R5 ;  /* 0x00000006ff007219 */ /* 0x000fca0000011605 */
[----:B------:R-:W1:Y:S01]  /*0e30*/  LDC R14, c[0x0][0x648] ;  /* 0x00019200ff0e7b82 */ /* 0x000e620000000800 */
[-CC-:B--2---:R-:W-:Y:S02]  /*0e40*/  SHF.R.U64 R27, R13, R11.reuse, R0.reuse ;  /* 0x0000000b0d1b7219 */ /* 0x184fe40000001200 */
[----:B------:R-:W-:-:S05]  /*0e50*/  SHF.R.U32.HI R5, RZ, R11, R0 ;  /* 0x0000000bff057219 */ /* 0x000fca0000011600 */
[----:B------:R-:W2:Y:S01]  /*0e60*/  LDC R26, c[0x0][0x638] ;  /* 0x00018e00ff1a7b82 */ /* 0x000ea20000000800 */
[-CC-:B---3--:R-:W-:Y:S02]  /*0e70*/  SHF.R.U64 R24, R27, R12.reuse, R5.reuse ;  /* 0x0000000c1b187219 */ /* 0x188fe40000001205 */
[-C--:B------:R-:W-:Y:S02]  /*0e80*/  SHF.L.U32 R0, R9, R12.reuse, RZ ;  /* 0x0000000c09007219 */ /* 0x080fe400000006ff */
[----:B------:R-:W-:Y:S01]  /*0e90*/  SHF.R.U32.HI R5, RZ, R12, R5 ;  /* 0x0000000cff057219 */ /* 0x000fe20000011605 */
[----:B------:R-:W-:Y:S01]  /*0ea0*/  IMAD.MOV.U32 R4, RZ, RZ, R24 ;  /* 0x000000ffff047224 */ /* 0x000fe200078e0018 */
[----:B------:R-:W-:Y:S01]  /*0eb0*/  LOP3.LUT R10, RZ, R0, RZ, 0x33, !PT ;  /* 0x00000000ff0a7212 */ /* 0x000fe200078e33ff */
[----:B------:R-:W3:Y:S01]  /*0ec0*/  LDC R25, c[0x0][0x610] ;  /* 0x00018400ff197b82 */ /* 0x000ee20000000800 */
[----:B------:R-:W-:Y:S05]  /*0ed0*/  @!P0 BRA `(.L_x_11) ;  /* 0x0000000000288947 */ /* 0x000fea0003800000 */
[----:B------:R-:W4:Y:S02]  /*0ee0*/  LDC R9, c[0x0][0x64c] ;  /* 0x00019300ff097b82 */ /* 0x000f240000000800 */
[----:B----4-:R-:W-:-:S05]  /*0ef0*/  IADD3 R9, P0, R24, R9, RZ ;  /* 0x0000000918097210 */ /* 0x010fca0007f1e0ff */
        /* <DEDUP_REMOVED lines=8> */
.L_x_11:
[----:B-1----:R-:W-:Y:S01]  /*0f80*/  SHF.R.U64 R4, R4, R14, R5 ;  /* 0x0000000e04047219 */ /* 0x002fe20000001205 */
[----:B0-----:R-:W-:Y:S01]  /*0f90*/  VIADD R6, R15, 0xffffffff ;  /* 0xffffffff0f067836 */ /* 0x001fe20000000000 */
[----:B------:R-:W-:Y:S01]  /*0fa0*/  SHF.L.U32 R0, R23, R12, RZ ;  /* 0x0000000c17007219 */ /* 0x000fe200000006ff */
[----:B------:R-:W-:Y:S01]  /*0fb0*/  IMAD.MOV.U32 R23, RZ, RZ, R28 ;  /* 0x000000ffff177224 */ /* 0x000fe200078e001c */
[----:B------:R-:W-:Y:S01]  /*0fc0*/  LOP3.LUT R5, R27, R10, RZ, 0xc0, !PT ;  /* 0x0000000a1b057212 */ /* 0x000fe200078ec0ff */
[----:B------:R-:W-:Y:S01]  /*0fd0*/  IMAD.MOV R7, RZ, RZ, -R4 ;  /* 0x000000ffff077224 */ /* 0x000fe200078e0a04 */
[----:B------:R-:W-:Y:S02]  /*0fe0*/  SEL R3, R3, R30, !P1 ;  /* 0x0000001e03037207 */ /* 0x000fe40004800000 */
[----:B------:R-:W-:Y:S01]  /*0ff0*/  LOP3.LUT R6, R13, R6, RZ, 0xc0, !PT ;  /* 0x000000060d067212 */ /* 0x000fe200078ec0ff */
[----:B------:R-:W-:Y:S02]  /*1000*/  IMAD R4, R0, R4, R5 ;  /* 0x0000000400047224 */ /* 0x000fe400078e0205 */
[----:B--2---:R-:W-:-:S02]  /*1010*/  IMAD R0, R7, R26, R24 ;  /* 0x0000001a07007224 */ /* 0x004fc400078e0218 */
[----:B---3--:R-:W-:Y:S02]  /*1020*/  IMAD R3, R4, R25, R3 ;  /* 0x0000001904037224 */ /* 0x008fe400078e0203 */
[----:B------:R-:W-:Y:S02]  /*1030*/  IMAD R154, R0, R15, R6 ;  /* 0x0000000f009a7224 */ /* 0x000fe400078e0206 */
[----:B------:R-:W-:-:S03]  /*1040*/  IMAD.MOV.U32 R4, RZ, RZ, 0x1 ;  /* 0x00000001ff047424 */ /* 0x000fc600078e00ff */
[----:B------:R-:W-:Y:S02]  /*1050*/  SEL R153, R154, R3, !P1 ;  /* 0x000000039a997207 */ /* 0x000fe40004800000 */
[----:B------:R-:W-:Y:S02]  /*1060*/  PRMT R0, R4, 0x7610, R0 ;  /* 0x0000761004007816 */ /* 0x000fe40000000000 */
[----:B------:R-:W-:-:S07]  /*1070*/  SEL R154, R3, R154, !P1 ;  /* 0x0000009a039a7207 */ /* 0x000fce0004800000 */
.L_x_9:
[----:B------:R-:W-:-:S08]  /*1080*/  NOP ;  /* 0x0000000000007918 */ /* 0x000fd00000000000 */
[----:B------:R-:W0:Y:S02]  /*1090*/  USETMAXREG.TRY_ALLOC.CTAPOOL UP0, 0xe8 ;  /* 0x000000e8000079c8 */ /* 0x000e240008000600 */
[----:B0-----:R-:W-:-:S13]  /*10a0*/  PLOP3.LUT P0, PT, PT, PT, UP0, 0x80, 0x0 ;  /* 0x000000000000781c */ /* 0x001fda0003f0f008 */
[----:B------:R-:W-:Y:S05]  /*10b0*/  @!P0 BRA `(.L_x_9) ;  /* 0xfffffffc00f08947 */ /* 0x000fea000383ffff */
[----:B------:R-:W-:Y:S01]  /*10c0*/  ULDC.64 UR4, c[0x0][0x598] ;  /* 0x0001660000047ab9 */ /* 0x000fe20000000a00 */
[----:B------:R-:W-:Y:S01]  /*10d0*/  ULDC.64 UR36, c[0x0][0x208] ;  /* 0x0000820000247ab9 */ /* 0x000fe20000000a00 */
[----:B------:R-:W-:-:S04]  /*10e0*/  ISETP.NE.U32.AND P0, PT, RZ, UR4, PT ;  /* 0x00000004ff007c0c */ /* 0x000fc8000bf05070 */
[----:B------:R-:W-:-:S13]  /*10f0*/  ISETP.NE.AND.EX P0, PT, RZ, UR5, PT, P0 ;  /* 0x00000005ff007c0c */ /* 0x000fda000bf05300 */
[----:B------:R-:W-:Y:S05]  /*1100*/  @!P0 BRA `(.L_x_12) ;  /* 0x00000000001c8947 */ /* 0x000fea0003800000 */
[----:B------:R-:W0:Y:S02]  /*1110*/  LDC.64 R4, c[0x0][0x598] ;  /* 0x00016600ff047b82 */ /* 0x000e240000000a00 */
[----:B0-----:R-:W2:Y:S02]  /*1120*/  LDG.E.64 R4, desc[UR36][R4.64] ;  /* 0x0000002404047981 */ /* 0x001ea4000c1e1b00 */
[----:B--2---:R-:W-:-:S04]  /*1130*/  ISETP.NE.U32.AND P0, PT, R4, RZ, PT ;  /* 0x000000ff0400720c */ /* 0x004fc80003f05070 */
[----:B------:R-:W-:-:S13]  /*1140*/  ISETP.NE.AND.EX P0, PT, R5, RZ, PT, P0 ;  /* 0x000000ff0500720c */ /* 0x000fda0003f05300 */
[----:B------:R-:W-:Y:S05]  /*1150*/  @!P0 BRA `(.L_x_12) ;  /* 0x0000000000088947 */ /* 0x000fea0003800000 */
[----:B------:R0:W5:Y:S01]  /*1160*/  LD.E R155, desc[UR36][R4.64] ;  /* 0x00000024049b7980 */ /* 0x000162000c101900 */
[----:B------:R-:W-:Y:S05]  /*1170*/  BRA `(.L_x_13) ;  /* 0x0000000000247947 */ /* 0x000fea0003800000 */
.L_x_12:
[----:B------:R-:W-:Y:S02]  /*1180*/  ULDC.64 UR4, c[0x0][0x588] ;  /* 0x0001620000047ab9 */ /* 0x000fe40000000a00 */
[----:B------:R-:W-:-:S04]  /*1190*/  ISETP.NE.U32.AND P0, PT, RZ, UR4, PT ;  /* 0x00000004ff007c0c */ /* 0x000fc8000bf05070 */
[----:B------:R-:W-:-:S13]  /*11a0*/  ISETP.NE.AND.EX P0, PT, RZ, UR5, PT, P0 ;  /* 0x00000005ff007c0c */ /* 0x000fda000bf05300 */
[----:B------:R-:W-:Y:S05]  /*11b0*/  @!P0 BRA `(.L_x_14) ;  /* 0x00000000000c8947 */ /* 0x000fea0003800000 */
[----:B------:R-:W0:Y:S02]  /*11c0*/  LDC.64 R4, c[0x0][0x588] ;  /* 0x00016200ff047b82 */ /* 0x000e240000000a00 */
[----:B0-----:R1:W5:Y:S01]  /*11d0*/  LDG.E R155, desc[UR36][R4.64] ;  /* 0x00000024049b7981 */ /* 0x001362000c1e1900 */
[----:B------:R-:W-:Y:S05]  /*11e0*/  BRA `(.L_x_13) ;  /* 0x0000000000087947 */ /* 0x000fea0003800000 */
.L_x_14:
[----:B------:R-:W-:Y:S02]  /*11f0*/  ULDC UR4, c[0x0][0x580] ;  /* 0x0001600000047ab9 */ /* 0x000fe40000000800 */
[----:B------:R-:W-:-:S07]  /*1200*/  IMAD.U32 R155, RZ, RZ, UR4 ;  /* 0x00000004ff9b7e24 */ /* 0x000fce000f8e00ff */
.L_x_13:
[----:B------:R-:W-:Y:S02]  /*1210*/  ULDC.64 UR4, c[0x0][0x5a0] ;  /* 0x0001680000047ab9 */ /* 0x000fe40000000a00 */
[----:B------:R-:W-:-:S04]  /*1220*/  ISETP.NE.U32.AND P0, PT, RZ, UR4, PT ;  /* 0x00000004ff007c0c */ /* 0x000fc8000bf05070 */
[----:B------:R-:W-:-:S13]  /*1230*/  ISETP.NE.AND.EX P0, PT, RZ, UR5, PT, P0 ;  /* 0x00000005ff007c0c */ /* 0x000fda000bf05300 */
[----:B------:R-:W-:Y:S05]  /*1240*/  @!P0 BRA `(.L_x_15) ;  /* 0x00000000001c8947 */ /* 0x000fea0003800000 */
[----:B01----:R-:W0:Y:S02]  /*1250*/  LDC.64 R4, c[0x0][0x5a0] ;  /* 0x00016800ff047b82 */ /* 0x003e240000000a00 */
[----:B0-----:R-:W2:Y:S02]  /*1260*/  LDG.E.64 R4, desc[UR36][R4.64] ;  /* 0x0000002404047981 */ /* 0x001ea4000c1e1b00 */
[----:B--2---:R-:W-:-:S04]  /*1270*/  ISETP.NE.U32.AND P0, PT, R4, RZ, PT ;  /* 0x000000ff0400720c */ /* 0x004fc80003f05070 */
[----:B------:R-:W-:-:S13]  /*1280*/  ISETP.NE.AND.EX P0, PT, R5, RZ, PT, P0 ;  /* 0x000000ff0500720c */ /* 0x000fda0003f05300 */
[----:B------:R-:W-:Y:S05]  /*1290*/  @!P0 BRA `(.L_x_15) ;  /* 0x0000000000088947 */ /* 0x000fea0003800000 */
[----:B------:R0:W5:Y:S01]  /*12a0*/  LD.E R156, desc[UR36][R4.64] ;  /* 0x00000024049c7980 */ /* 0x000162000c101900 */
[----:B------:R-:W-:Y:S05]  /*12b0*/  BRA `(.L_x_16) ;  /* 0x0000000000247947 */ /* 0x000fea0003800000 */
.L_x_15:
[----:B------:R-:W-:Y:S02]  /*12c0*/  ULDC.64 UR4, c[0x0][0x590] ;  /* 0x0001640000047ab9 */ /* 0x000fe40000000a00 */
[----:B------:R-:W-:-:S04]  /*12d0*/  ISETP.NE.U32.AND P0, PT, RZ, UR4, PT ;  /* 0x00000004ff007c0c */ /* 0x000fc8000bf05070 */
[----:B------:R-:W-:-:S13]  /*12e0*/  ISETP.NE.AND.EX P0, PT, RZ, UR5, PT, P0 ;  /* 0x00000005ff007c0c */ /* 0x000fda000bf05300 */
[----:B------:R-:W-:Y:S05]  /*12f0*/  @!P0 BRA `(.L_x_17) ;  /* 0x00000000000c8947 */ /* 0x000fea0003800000 */
[----:B------:R-:W2:Y:S02]  /*1300*/  LDC.64 R156, c[0x0][0x590] ;  /* 0x00016400ff9c7b82 */ /* 0x000ea40000000a00 */
[----:B--2---:R2:W5:Y:S01]  /*1310*/  LDG.E R156, desc[UR36][R156.64] ;  /* 0x000000249c9c7981 */ /* 0x004562000c1e1900 */
[----:B------:R-:W-:Y:S05]  /*1320*/  BRA `(.L_x_16) ;  /* 0x0000000000087947 */ /* 0x000fea0003800000 */
.L_x_17:
[----:B------:R-:W-:Y:S02]  /*1330*/  ULDC UR4, c[0x0][0x584] ;  /* 0x0001610000047ab9 */ /* 0x000fe40000000800 */
[----:B------:R-:W-:-:S07]  /*1340*/  IMAD.U32 R156, RZ, RZ, UR4 ;  /* 0x00000004ff9c7e24 */ /* 0x000fce000f8e00ff */
.L_x_16:
[----:B------:R-:W-:-:S13]  /*1350*/  LOP3.LUT P0, RZ, R0, 0xff, RZ, 0xc0, !PT ;  /* 0x000000ff00ff7812 */ /* 0x000fda000780c0ff */
[----:B------:R-:W-:Y:S05]  /*1360*/  @!P0 EXIT ;  /* 0x000000000000894d */ /* 0x000fea0003800000 */
[----:B------:R-:W-:Y:S01]  /*1370*/  ULDC UR4, c[0x0][0x28c] ;  /* 0x0000a30000047ab9 */ /* 0x000fe20000000800 */
[----:B--2---:R-:W-:Y:S01]  /*1380*/  LOP3.LUT R157, R19, 0x1, RZ, 0xfc, !PT ;  /* 0x00000001139d7812 */ /* 0x004fe200078efcff */
[----:B------:R-:W-:Y:S01]  /*1390*/  UIADD3 UR4, UR4, 0xf, URZ ;  /* 0x0000000f04047890 */ /* 0x000fe2000fffe03f */
[----:B------:R-:W-:Y:S01]  /*13a0*/  UMOV UR38, URZ ;  /* 0x0000003f00267c82 */ /* 0x000fe20008000000 */
[----:B------:R-:W-:Y:S02]  /*13b0*/  UMOV UR39, URZ ;  /* 0x0000003f00277c82 */ /* 0x000fe40008000000 */
[----:B------:R-:W-:-:S04]  /*13c0*/  USHF.R.S32.HI UR5, URZ, 0x1f, UR4 ;  /* 0x0000001f3f057899 */ /* 0x000fc80008011404 */
[----:B------:R-:W-:-:S04]  /*13d0*/  ULEA.HI UR5, UR5, UR4, URZ, 0x4 ;  /* 0x0000000405057291 */ /* 0x000fc8000f8f203f */
[----:B------:R-:W-:-:S12]  /*13e0*/  USHF.R.S32.HI UR40, URZ, 0x4, UR5 ;  /* 0x000000043f287899 */ /* 0x000fd80008011405 */
.L_x_293:
[----:B------:R-:W-:Y:S01]  /*13f0*/  LOP3.LUT R0, R18, 0x80, RZ, 0xc0, !PT ;  /* 0x0000008012007812 */ /* 0x000fe200078ec0ff */
[----:B--2---:R-:W2:Y:S01]  /*1400*/  S2UR UR7, SR_CgaCtaId ;  /* 0x00000000000779c3 */ /* 0x004ea20000008800 */
[----:B------:R-:W-:Y:S02]  /*1410*/  UMOV UR6, 0x400 ;  /* 0x0000040000067882 */ /* 0x000fe40000000000 */
[----:B------:R-:W-:-:S06]  /*1420*/  SHF.R.U32.HI R0, RZ, 0x7, R0 ;  /* 0x00000007ff007819 */ /* 0x000fcc0000011600 */
[----:B---3--:R-:W3:Y:S01]  /*1430*/  SHFL.IDX PT, R0, R0, RZ, 0x1f ;  /* 0x00001fff00007589 */ /* 0x008ee200000e0000 */
[----:B--2---:R-:W-:Y:S01]  /*1440*/  ULEA UR42, UR7, UR6, 0x18 ;  /* 0x00000006072a7291 */ /* 0x004fe2000f8ec03f */
[----:B---3--:R-:W-:-:S13]  /*1450*/  R2UR UR4, R0 ;  /* 0x00000000000472ca */ /* 0x008fda00000e0000 */
[----:B------:R-:W-:-:S04]  /*1460*/  ULEA.HI UR5, UR4, UR4, URZ, 0x1 ;  /* 0x0000000404057291 */ /* 0x000fc8000f8f083f */
[----:B------:R-:W-:-:S04]  /*1470*/  ULOP3.LUT UR5, UR5, 0x1ffffe, URZ, 0xc0, !UPT ;  /* 0x001ffffe05057892 */ /* 0x000fc8000f8ec03f */
[----:B------:R-:W-:-:S03]  /*1480*/  UIADD3 UR5, UR4, -UR5, URZ ;  /* 0x8000000504057290 */ /* 0x000fc6000fffe03f */
[----:B------:R-:W-:Y:S01]  /*1490*/  ULDC UR4, c[0x0][0x28c] ;  /* 0x0000a30000047ab9 */ /* 0x000fe20000000800 */
[----:B------:R-:W-:Y:S01]  /*14a0*/  ULEA UR5, UR5, UR42, 0xb ;  /* 0x0000002a05057291 */ /* 0x000fe2000f8e583f */
[----:B------:R-:W-:-:S03]  /*14b0*/  ISETP.LT.AND P0, PT, RZ, UR4, PT ;  /* 0x00000004ff007c0c */ /* 0x000fc6000bf01270 */
[----:B------:R-:W-:-:S04]  /*14c0*/  UIADD3 UR5, UR5, 0x200, URZ ;  /* 0x0000020005057890 */ /* 0x000fc8000fffe03f */
[----:B------:R-:W-:-:S04]  /*14d0*/  USHF.R.U32.HI UR5, URZ, 0x4, UR5 ;  /* 0x000000043f057899 */ /* 0x000fc80008011605 */
[----:B------:R-:W-:Y:S02]  /*14e0*/  ULOP3.LUT UR41, UR5, 0x3fff, URZ, 0xc0, !UPT ;  /* 0x00003fff05297892 */ /* 0x000fe4000f8ec03f */
[----:B-1--45:R-:W-:Y:S10]  /*14f0*/  @P0 BRA `(.L_x_18) ;  /* 0x0000000000400947 */ /* 0x032ff40003800000 */
[----:B------:R-:W-:Y:S01]  /*1500*/  MOV R0, 0x0 ;  /* 0x0000000000007802 */ /* 0x000fe20000000f00 */
[----:B------:R-:W-:Y:S01]  /*1510*/  ULDC.64 UR4, c[0x4][0x68] ;  /* 0x01001a0000047ab9 */ /* 0x000fe20000000a00 */
[----:B------:R-:W-:Y:S01]  /*1520*/  ULDC.64 UR6, c[0x4][0x8] ;  /* 0x0100020000067ab9 */ /* 0x000fe20000000a00 */
[----:B01----:R-:W-:Y:S01]  /*1530*/  IMAD.U32 R4, RZ, RZ, UR4 ;  /* 0x00000004ff047e24 */ /* 0x003fe2000f8e00ff */
[----:B------:R0:W1:Y:S01]  /*1540*/  LDC.64 R14, c[0x4][R0] ;  /* 0x01000000000e7b82 */ /* 0x0000620000000a00 */
[----:B------:R-:W-:Y:S01]  /*1550*/  IMAD.U32 R5, RZ, RZ, UR5 ;  /* 0x00000005ff057e24 */ /* 0x000fe2000f8e00ff */
[----:B------:R-:W-:Y:S01]  /*1560*/  ULDC.64 UR4, c[0x4][0x70] ;  /* 0x01001c0000047ab9 */ /* 0x000fe20000000a00 */
[----:B------:R-:W-:Y:S02]  /*1570*/  IMAD.U32 R10, RZ, RZ, UR6 ;  /* 0x00000006ff0a7e24 */ /* 0x000fe4000f8e00ff */
[----:B------:R-:W-:Y:S02]  /*1580*/  IMAD.U32 R6, RZ, RZ, UR4 ;  /* 0x00000004ff067e24 */ /* 0x000fe4000f8e00ff */
[----:B------:R-:W-:-:S02]  /*1590*/  IMAD.U32 R7, RZ, RZ, UR5 ;  /* 0x00000005ff077e24 */ /* 0x000fc4000f8e00ff */
[----:B------:R-:W-:Y:S02]  /*15a0*/  IMAD.U32 R11, RZ, RZ, UR7 ;  /* 0x00000007ff0b7e24 */ /* 0x000fe4000f8e00ff */
[----:B------:R-:W-:Y:S02]  /*15b0*/  IMAD.MOV.U32 R8, RZ, RZ, 0x1e1 ;  /* 0x000001e1ff087424 */ /* 0x000fe400078e00ff */
[----:B------:R-:W-:Y:S02]  /*15c0*/  IMAD.MOV.U32 R12, RZ, RZ, 0x1 ;  /* 0x00000001ff0c7424 */ /* 0x000fe400078e00ff */
[----:B0-----:R-:W-:-:S07]  /*15d0*/  IMAD.MOV.U32 R13, RZ, RZ, RZ ;  /* 0x000000ffff0d7224 */ /* 0x001fce00078e00ff */
[----:B------:R-:W-:-:S07]  /*15e0*/  LEPC R20, `(.L_x_18) ;  /* 0x000000001014794e */ /* 0x000fce0000000000 */
[----:B-1---5:R-:W-:Y:S05]  /*15f0*/  CALL.ABS.NOINC R14 ;  /* 0x000000000e007343 */ /* 0x022fea0003c00000 */
.L_x_18:
[----:B------:R-:W-:-:S13]  /*1600*/  ISETP.NE.AND P0, PT, R157, 0x3, PT ;  /* 0x000000039d00780c */ /* 0x000fda0003f05270 */
[----:B------:R-:W-:Y:S05]  /*1610*/  @!P0 BRA `(.L_x_19) ;  /* 0x0000000000048947 */ /* 0x000fea0003800000 */
[----:B------:R-:W-:Y:S01]  /*1620*/  BPT.TRAP 0x1 ;  /* 0x000000040000795c */ /* 0x000fe20000300000 */
.L_x_19:
[----:B------:R-:W-:Y:S02]  /*1630*/  IMAD.U32 R3, RZ, RZ, UR39 ;  /* 0x00000027ff037e24 */ /* 0x000fe4000f8e00ff */
[----:B------:R-:W-:-:S03]  /*1640*/  IMAD.U32 R0, RZ, RZ, UR38 ;  /* 0x00000026ff007e24 */ /* 0x000fc6000f8e00ff */
[----:B------:R-:W-:Y:S02]  /*1650*/  LEA R3, R3, UR42, 0x3 ;  /* 0x0000002a03037c11 */ /* 0x000fe4000f8e18ff */
[----:B------:R-:W-:-:S04]  /*1660*/  SHF.L.U32 R0, R0, 0x1f, RZ ;  /* 0x0000001f00007819 */ /* 0x000fc800000006ff */
[----:B------:R2:W3:Y:S01]  /*1670*/  SYNCS.PHASECHK.TRANS64.TRYWAIT P1, [R3+URZ], R0 ;  /* 0x00000000030075a7 */ /* 0x0004e2000802017f */
[----:B------:R-:W-:Y:S05]  /*1680*/  @!P0 BRA `(.L_x_20) ;  /* 0x0000000000048947 */ /* 0x000fea0003800000 */
[----:B------:R-:W-:Y:S01]  /*1690*/  BPT.TRAP 0x1 ;  /* 0x000000040000795c */ /* 0x000fe20000300000 */
.L_x_20:
[----:B---3--:R-:W-:Y:S05]  /*16a0*/  @P1 BRA `(.L_x_21) ;  /* 0x0000000000081947 */ /* 0x008fea0003800000 */
[----:B------:R-:W3:Y:S02]  /*16b0*/  SYNCS.PHASECHK.TRANS64.TRYWAIT P1, [R3+URZ], R0 ;  /* 0x00000000030075a7 */ /* 0x000ee4000802017f */
[----:B---3--:R-:W-:Y:S05]  /*16c0*/  @!P1 BRA `(.L_x_22) ;  /* 0x000000a800089947 */ /* 0x008fea0003800000 */
.L_x_21:
[----:B------:R-:W-:-:S04]  /*16d0*/  UISETP.LT.AND UP0, UPT, UR40, 0x1, UPT ;  /* 0x000000012800788c */ /* 0x000fc8000bf01270 */
[----:B------:R-:W-:-:S06]  /*16e0*/  USEL UR4, UR40, 0x1, UP0 ;  /* 0x0000000128047887 */ /* 0x000fcc0008000000 */
[----:B--23--:R-:W-:Y:S01]  /*16f0*/  IMAD.U32 R0, RZ, RZ, UR4 ;  /* 0x00000004ff007e24 */ /* 0x00cfe2000f8e00ff */
[----:B------:R-:W-:Y:S05]  /*1700*/  WARPSYNC.ALL ;  /* 0x0000000000007948 */ /* 0x000fea0003800000 */
[----:B------:R-:W-:-:S04]  /*1710*/  IADD3 R0, -R0, UR40, RZ ;  /* 0x0000002800007c10 */ /* 0x000fc8000fffe1ff */
[----:B------:R-:W-:Y:S01]  /*1720*/  ISETP.GE.AND P1, PT, R0, 0x1, PT ;  /* 0x000000010000780c */ /* 0x000fe20003f26270 */
[----:B------:R-:W-:Y:S01]  /*1730*/  UIADD3 UR4, UR42, 0x12200, URZ ;  /* 0x000122002a047890 */ /* 0x000fe2000fffe03f */
[----:B------:R-:W-:Y:S01]  /*1740*/  WARPGROUP.ARRIVE ;  /* 0x00000000000079c5 */ /* 0x000fe20000000000 */
[----:B------:R-:W-:Y:S02]  /*1750*/  ULOP3.LUT UR41, UR41, 0x10000, URZ, 0xfc, !UPT ;  /* 0x0001000029297892 */ /* 0x000fe4000f8efc3f */
[----:B------:R-:W-:Y:S01]  /*1760*/  USHF.R.U32.HI UR4, URZ, 0x4, UR4 ;  /* 0x000000043f047899 */ /* 0x000fe20008011604 */
[----:B------:R-:W-:Y:S01]  /*1770*/  UMOV UR5, 0xc0000010 ;  /* 0xc000001000057882 */ /* 0x000fe20000000000 */
[----:B------:R-:W-:Y:S02]  /*1780*/  UMOV UR7, 0xc0000010 ;  /* 0xc000001000077882 */ /* 0x000fe40000000000 */
[----:B------:R-:W-:-:S04]  /*1790*/  ULOP3.LUT UR4, UR4, 0x3fff, URZ, 0xc0, !UPT ;  /* 0x00003fff04047892 */ /* 0x000fc8000f8ec03f */
[----:B------:R-:W-:Y:S02]  /*17a0*/  ULOP3.LUT UR9, UR4, 0x10000, URZ, 0xfc, !UPT ;  /* 0x0001000004097892 */ /* 0x000fe4000f8efc3f */
[----:B------:R-:W-:Y:S02]  /*17b0*/  ULEA UR4, UR39, UR41, 0x8 ;  /* 0x0000002927047291 */ /* 0x000fe4000f8e403f */
[----:B------:R-:W-:-:S09]  /*17c0*/  ULEA UR6, UR39, UR9, 0x9 ;  /* 0x0000000927067291 */ /* 0x000fd2000f8e483f */
[----:B------:R-:W-:Y:S03]  /*17d0*/  HGMMA.64x256x16.F32.BF16 R24, gdesc[UR4], RZ, !UPT, gsb0 ;  /* 0x03e00000041879f0 */ /* 0x000fe6000c0018ff */
[----:B------:R-:W-:Y:S02]  /*17e0*/  WARPGROUP.DEPBAR.LE gsb0, 0x0 ;  /* 0x00008000000079c5 */ /* 0x000fe40000010000 */
[----:B------:R-:W-:Y:S05]  /*17f0*/  @!P1 BRA `(.L_x_23) ;  /* 0x0000000000c09947 */ /* 0x000fea0003800000 */
[----:B------:R-:W-:Y:S02]  /*1800*/  UIADD3 UR4, UR39, 0x1, URZ ;  /* 0x0000000127047890 */ /* 0x000fe4000fffe03f */
[----:B------:R-:W-:Y:S02]  /*1810*/  IMAD.U32 R3, RZ, RZ, UR39 ;  /* 0x00000027ff037e24 */ /* 0x000fe4000f8e00ff */
[----:B------:R-:W-:-:S04]  /*1820*/  UISETP.NE.AND UP0, UPT, UR4, 0x12, UPT ;  /* 0x000000120400788c */ /* 0x000fc8000bf05270 */
[----:B------:R-:W-:Y:S02]  /*1830*/  USEL UR5, URZ, 0x1, UP0 ;  /* 0x000000013f057887 */ /* 0x000fe40008000000 */
[----:B------:R-:W-:Y:S02]  /*1840*/  USEL UR8, UR4, URZ, UP0 ;  /* 0x0000003f04087287 */ /* 0x000fe40008000000 */
[----:B------:R-:W-:-:S06]  /*1850*/  ULOP3.LUT UR5, UR38, UR5, URZ, 0x3c, !UPT ;  /* 0x0000000526057292 */ /* 0x000fcc000f8e3c3f */
[----:B------:R-:W-:-:S07]  /*1860*/  IMAD.U32 R6, RZ, RZ, UR5 ;  /* 0x00000005ff067e24 */ /* 0x000fce000f8e00ff */
.L_x_30:
[----:B------:R-:W-:Y:S05]  /*1870*/  @!P0 BRA `(.L_x_24) ;  /* 0x0000000000048947 */ /* 0x000fea0003800000 */
[----:B------:R-:W-:Y:S01]  /*1880*/  BPT.TRAP 0x1 ;  /* 0x000000040000795c */ /* 0x000fe20000300000 */
.L_x_24:
[----:B------:R-:W2:Y:S01]  /*1890*/  S2UR UR5, SR_CgaCtaId ;  /* 0x00000000000579c3 */ /* 0x000ea20000008800 */
[----:B------:R-:W-:Y:S01]  /*18a0*/  UMOV UR4, 0x400 ;  /* 0x0000040000047882 */ /* 0x000fe20000000000 */
[----:B01----:R-:W-:Y:S01]  /*18b0*/  SHF.L.U32 R4, R6, 0x1f, RZ ;  /* 0x0000001f06047819 */ /* 0x003fe200000006ff */
[----:B--2---:R-:W-:-:S04]  /*18c0*/  ULEA UR10, UR5, UR4, 0x18 ;  /* 0x00000004050a7291 */ /* 0x004fc8000f8ec03f */
[----:B------:R-:W-:-:S09]  /*18d0*/  ULEA UR4, UR8, UR10, 0x3 ;  /* 0x0000000a08047291 */ /* 0x000fd2000f8e183f */
[----:B------:R0:W1:Y:S01]  /*18e0*/  SYNCS.PHASECHK.TRANS64.TRYWAIT P1, [UR4], R4 ;  /* 0x00000004ff0075a7 */ /* 0x0000620008020144 */
[----:B------:R-:W-:Y:S05]  /*18f0*/  @!P0 BRA `(.L_x_25) ;  /* 0x0000000000048947 */ /* 0x000fea0003800000 */
[----:B------:R-:W-:Y:S01]  /*1900*/  BPT.TRAP 0x1 ;  /* 0x000000040000795c */ /* 0x000fe20000300000 */
.L_x_25:
[----:B-1----:R-:W-:Y:S05]  /*1910*/  @P1 BRA `(.L_x_26) ;  /* 0x0000000000081947 */ /* 0x002fea0003800000 */
[----:B------:R-:W1:Y:S02]  /*1920*/  SYNCS.PHASECHK.TRANS64.TRYWAIT P1, [UR4], R4 ;  /* 0x00000004ff0075a7 */ /* 0x000e640008020144 */
[----:B-1----:R-:W-:Y:S05]  /*1930*/  @!P1 BRA `(.L_x_27) ;  /* 0x000000a400809947 */ /* 0x002fea0003800000 */
.L_x_26:
[----:B------:R-:W-:Y:S01]  /*1940*/  ULEA UR4, UR8, UR41, 0x8 ;  /* 0x0000002908047291 */ /* 0x000fe2000f8e403f */
[----:B------:R-:W-:Y:S01]  /*1950*/  WARPGROUP.ARRIVE ;  /* 0x00000000000079c5 */ /* 0x000fe20000000000 */
[----:B------:R-:W-:Y:S01]  /*1960*/  ULEA UR6, UR8, UR9, 0x9 ;  /* 0x0000000908067291 */ /* 0x000fe2000f8e483f */
[----:B------:R-:W-:Y:S01]  /*1970*/  UMOV UR5, 0xc0000010 ;  /* 0xc000001000057882 */ /* 0x000fe20000000000 */
[----:B------:R-:W-:-:S07]  /*1980*/  UMOV UR7, 0xc0000010 ;  /* 0xc000001000077882 */ /* 0x000fce0000000000 */
[----:B------:R-:W-:Y:S03]  /*1990*/  HGMMA.64x256x16.F32.BF16 R24, gdesc[UR4], R24, gsb0 ;  /* 0x03e00000041879f0 */ /* 0x000fe60008001818 */
[----:B------:R-:W-:Y:S02]  /*19a0*/  WARPGROUP.DEPBAR.LE gsb0, 0x0 ;  /* 0x00008000000079c5 */ /* 0x000fe40000010000 */
[----:B------:R-:W-:Y:S05]  /*19b0*/  @!P0 BRA `(.L_x_28) ;  /* 0x0000000000048947 */ /* 0x000fea0003800000 */
[----:B------:R-:W-:Y:S01]  /*19c0*/  BPT.TRAP 0x1 ;  /* 0x000000040000795c */ /* 0x000fe20000300000 */
.L_x_28:
[----:B------:R-:W-:-:S13]  /*19d0*/  ISETP.NE.AND P1, PT, R22, RZ, PT ;  /* 0x000000ff1600720c */ /* 0x000fda0003f25270 */
[----:B01----:R-:W-:-:S05]  /*19e0*/  @P1 LEA R4, R3, UR10, 0x3 ;  /* 0x0000000a03041c11 */ /* 0x003fca000f8e18ff */
[----:B------:R-:W-:-:S05]  /*19f0*/  @P1 VIADD R5, R4, 0x90 ;  /* 0x0000009004051836 */ /* 0x000fca0000000000 */
[----:B------:R-:W-:-:S04]  /*1a00*/  @P1 PRMT R5, R152, 0x654, R5 ;  /* 0x0000065498051816 */ /* 0x000fc80000000005 */
[----:B------:R0:W-:Y:S01]  /*1a10*/  @P1 SYNCS.ARRIVE.TRANS64.RED.A1T0 RZ, [R5+URZ], RZ ;  /* 0x000000ff05ff19a7 */ /* 0x0001e2000810043f */
[----:B------:R-:W-:-:S13]  /*1a20*/  ISETP.GT.U32.AND P1, PT, R19, 0x1, PT ;  /* 0x000000011300780c */ /* 0x000fda0003f24070 */
[----:B0-----:R-:W-:Y:S05]  /*1a30*/  @P1 BRA `(.L_x_29) ;  /* 0x0000000000041947 */ /* 0x001fea0003800000 */
[----:B------:R-:W-:Y:S01]  /*1a40*/  BPT.TRAP 0x1 ;  /* 0x000000040000795c */ /* 0x000fe20000300000 */
.L_x_29:
[----:B------:R-:W-:Y:S01]  /*1a50*/  UIADD3 UR8, UR8, 0x1, URZ ;  /* 0x0000000108087890 */ /* 0x000fe2000fffe03f */
[C---:B------:R-:W-:Y:S01]  /*1a60*/  ISETP.GT.AND P2, PT, R0.reuse, 0x1, PT ;  /* 0x000000010000780c */ /* 0x040fe20003f44270 */
[----:B------:R-:W-:Y:S02]  /*1a70*/  VIADD R3, R3, 0x1 ;  /* 0x0000000103037836 */ /* 0x000fe40000000000 */
[----:B------:R-:W-:Y:S01]  /*1a80*/  UISETP.NE.AND UP0, UPT, UR8, 0x12, UPT ;  /* 0x000000120800788c */ /* 0x000fe2000bf05270 */
[----:B------:R-:W-:Y:S02]  /*1a90*/  VIADD R0, R0, 0xffffffff ;  /* 0xffffffff00007836 */ /* 0x000fe40000000000 */
[C---:B------:R-:W-:Y:S01]  /*1aa0*/  ISETP.NE.AND P1, PT, R3.reuse, 0x12, PT ;  /* 0x000000120300780c */ /* 0x040fe20003f25270 */
[----:B------:R-:W-:Y:S02]  /*1ab0*/  USEL UR4, URZ, 0x1, UP0 ;  /* 0x000000013f047887 */ /* 0x000fe40008000000 */
[----:B------:R-:W-:Y:S01]  /*1ac0*/  USEL UR8, UR8, URZ, UP0 ;  /* 0x0000003f08087287 */ /* 0x000fe20008000000 */
[----:B------:R-:W-:-:S03]  /*1ad0*/  SEL R3, R3, RZ, P1 ;  /* 0x000000ff03037207 */ /* 0x000fc60000800000 */
[----:B------:R-:W-:Y:S01]  /*1ae0*/  LOP3.LUT R6, R6, UR4, RZ, 0x3c, !PT ;  /* 0x0000000406067c12 */ /* 0x000fe2000f8e3cff */
[----:B------:R-:W-:Y:S07]  /*1af0*/  @P2 BRA `(.L_x_30) ;  /* 0xfffffffc005c2947 */ /* 0x000fee000383ffff */
.L_x_23:
[----:B------:R-:W2:Y:S02]  /*1b00*/  LDC R0, c[0x0][0x28c] ;  /* 0x0000a300ff007b82 */ /* 0x000ea40000000800 */
[----:B--2---:R-:W-:-:S13]  /*1b10*/  ISETP.GE.AND P1, PT, R0, 0x1, PT ;  /* 0x000000010000780c */ /* 0x004fda0003f26270 */
[----:B------:R-:W-:Y:S05]  /*1b20*/  @!P1 BRA `(.L_x_31) ;  /* 0x00000000005c9947 */ /* 0x000fea0003800000 */
[----:B------:R-:W-:Y:S05]  /*1b30*/  @!P0 BRA `(.L_x_32) ;  /* 0x0000000000048947 */ /* 0x000fea0003800000 */
[----:B------:R-:W-:Y:S01]  /*1b40*/  BPT.TRAP 0x1 ;  /* 0x000000040000795c */ /* 0x000fe20000300000 */
.L_x_32:
[----:B------:R-:W-:Y:S01]  /*1b50*/  ISETP.NE.AND P0, PT, R22, RZ, PT ;  /* 0x000000ff1600720c */ /* 0x000fe20003f05270 */
[----:B------:R-:W-:Y:S01]  /*1b60*/  BSSY B0, `(.L_x_33) ;  /* 0x0000011000007945 */ /* 0x000fe20003800000 */
[----:B------:R-:W-:-:S11]  /*1b70*/  ISETP.GT.U32.AND P1, PT, R19, 0x1, PT ;  /* 0x000000011300780c */ /* 0x000fd60003f24070 */
[----:B------:R-:W-:Y:S05]  /*1b80*/  @!P0 BRA `(.L_x_34) ;  /* 0x0000000000388947 */ /* 0x000fea0003800000 */
[----:B------:R-:W2:Y:S01]  /*1b90*/  S2UR UR7, SR_CgaCtaId ;  /* 0x00000000000779c3 */ /* 0x000ea20000008800 */
[----:B------:R-:W-:-:S04]  /*1ba0*/  UISETP.LT.AND UP0, UPT, UR40, 0x1, UPT ;  /* 0x000000012800788c */ /* 0x000fc8000bf01270 */
[----:B------:R-:W-:-:S04]  /*1bb0*/  USEL UR6, UR40, 0x1, UP0 ;  /* 0x0000000128067887 */ /* 0x000fc80008000000 */
[----:B------:R-:W-:-:S04]  /*1bc0*/  UIADD3 UR6, UR39, UR40, -UR6 ;  /* 0x0000002827067290 */ /* 0x000fc8000fffe806 */
[----:B------:R-:W-:-:S04]  /*1bd0*/  UIMAD.WIDE.U32 UR4, UR6, 0x38e38e39, URZ ;  /* 0x38e38e39060478a5 */ /* 0x000fc8000f8e003f */
[----:B------:R-:W-:-:S03]  /*1be0*/  USHF.R.U32.HI UR4, URZ, 0x2, UR5 ;  /* 0x000000023f047899 */ /* 0x000fc60008011605 */
[----:B------:R-:W-:Y:S01]  /*1bf0*/  UMOV UR5, 0x400 ;  /* 0x0000040000057882 */ /* 0x000fe20000000000 */
[----:B------:R-:W-:Y:S02]  /*1c00*/  UIMAD UR6, UR4, -0x12, UR6 ;  /* 0xffffffee040678a4 */ /* 0x000fe4000f8e0206 */
[----:B--2---:R-:W-:-:S04]  /*1c10*/  ULEA UR5, UR7, UR5, 0x18 ;  /* 0x0000000507057291 */ /* 0x004fc8000f8ec03f */
[----:B------:R-:W-:-:S04]  /*1c20*/  ULEA UR6, UR6, UR5, 0x3 ;  /* 0x0000000506067291 */ /* 0x000fc8000f8e183f */
[----:B------:R-:W-:-:S06]  /*1c30*/  UIADD3 UR6, UR6, 0x90, URZ ;  /* 0x0000009006067890 */ /* 0x000fcc000fffe03f */
[----:B------:R-:W-:-:S05]  /*1c40*/  IMAD.U32 R3, RZ, RZ, UR6 ;  /* 0x00000006ff037e24 */ /* 0x000fca000f8e00ff */
[----:B------:R-:W-:-:S04]  /*1c50*/  PRMT R0, R152, 0x654, R3 ;  /* 0x0000065498007816 */ /* 0x000fc80000000003 */
[----:B------:R2:W-:Y:S03]  /*1c60*/  SYNCS.ARRIVE.TRANS64.RED.A1T0 RZ, [R0+URZ], RZ ;  /* 0x000000ff00ff79a7 */ /* 0x0005e6000810043f */
.L_x_34:
[----:B------:R-:W-:Y:S05]  /*1c70*/  BSYNC B0 ;  /* 0x0000000000007941 */ /* 0x000fea0003800000 */
.L_x_33:
[----:B------:R-:W-:Y:S05]  /*1c80*/  @P1 BRA `(.L_x_31) ;  /* 0x0000000000041947 */ /* 0x000fea0003800000 */
[----:B------:R-:W-:Y:S01]  /*1c90*/  BPT.TRAP 0x1 ;  /* 0x000000040000795c */ /* 0x000fe20000300000 */
.L_x_31:
[----:B------:R-:W3:Y:S01]  /*1ca0*/  LDC R6, c[0x0][0x288] ;  /* 0x0000a200ff067b82 */ /* 0x000ee20000000800 */
[--C-:B--2---:R-:W-:Y:S01]  /*1cb0*/  SHF.R.U32.HI R0, RZ, 0x2, R18.reuse ;  /* 0x00000002ff007819 */ /* 0x104fe20000011612 */
[----:B------:R-:W-:Y:S01]  /*1cc0*/  UIADD3 UR39, UR40, UR39, URZ ;  /* 0x0000002728277290 */ /* 0x000fe2000fffe03f */
[----:B01----:R-:W-:Y:S01]  /*1cd0*/  SHF.R.U32.HI R5, RZ, 0x7, R18 ;  /* 0x00000007ff057819 */ /* 0x003fe20000011612 */
[----:B------:R-:W-:Y:S01]  /*1ce0*/  ULDC UR7, c[0x0][0x284] ;  /* 0x0000a10000077ab9 */ /* 0x000fe20000000800 */
[----:B------:R-:W-:Y:S01]  /*1cf0*/  LOP3.LUT R4, R18, 0x60, RZ, 0xc0, !PT ;  /* 0x0000006012047812 */ /* 0x000fe200078ec0ff */
[----:B------:R-:W-:Y:S01]  /*1d00*/  UISETP.GT.U32.AND UP0, UPT, UR39, 0x11, UPT ;  /* 0x000000112700788c */ /* 0x000fe2000bf04070 */
[----:B------:R-:W-:Y:S01]  /*1d10*/  LOP3.LUT R3, R0, 0x7, RZ, 0xc0, !PT ;  /* 0x0000000700037812 */ /* 0x000fe200078ec0ff */
[----:B------:R-:W-:Y:S01]  /*1d20*/  UISETP.GE.U32.AND UP1, UPT, UR40, 0x12, UPT ;  /* 0x000000122800788c */ /* 0x000fe2000bf26070 */
[----:B------:R-:W-:Y:S01]  /*1d30*/  LOP3.LUT R0, R5, 0x1, RZ, 0xc0, !PT ;  /* 0x0000000105007812 */ /* 0x000fe200078ec0ff */
[----:B------:R-:W-:Y:S01]  /*1d40*/  UISETP.LT.U32.AND UP0, UPT, UR40, 0x12, UP0 ;  /* 0x000000122800788c */ /* 0x000fe20008701070 */
[----:B------:R-:W-:Y:S01]  /*1d50*/  SHF.R.U32.HI R10, RZ, 0x1, R4 ;  /* 0x00000001ff0a7819 */ /* 0x000fe20000011604 */
[----:B------:R-:W-:Y:S01]  /*1d60*/  IMAD.SHL.U32 R4, R18, 0x2, RZ ;  /* 0x0000000212047824 */ /* 0x000fe200078e00ff */
[----:B------:R-:W-:Y:S01]  /*1d70*/  SHF.R.S32.HI R21, RZ, 0x1f, R23 ;  /* 0x0000001fff157819 */ /* 0x000fe20000011417 */
[----:B------:R-:W-:Y:S01]  /*1d80*/  IMAD.SHL.U32 R8, R0, 0x40, RZ ;  /* 0x0000004000087824 */ /* 0x000fe200078e00ff */
[--C-:B------:R-:W-:Y:S01]  /*1d90*/  IADD3 R5, RZ, -R10, -R3.reuse ;  /* 0x8000000aff057210 */ /* 0x100fe20007ffe803 */
[----:B------:R-:W-:Y:S01]  /*1da0*/  ULDC.64 UR8, c[0x0][0x5d0] ;  /* 0x0001740000087ab9 */ /* 0x000fe20000000a00 */
[----:B------:R-:W-:Y:S01]  /*1db0*/  LOP3.LUT R4, R4, 0x6, RZ, 0xc0, !PT ;  /* 0x0000000604047812 */ /* 0x000fe200078ec0ff */
[----:B------:R-:W-:Y:S01]  /*1dc0*/  UIMAD.WIDE.U32 UR4, UR39, 0x38e38e39, URZ ;  /* 0x38e38e39270478a5 */ /* 0x000fe2000f8e003f */
[----:B------:R-:W-:Y:S01]  /*1dd0*/  LOP3.LUT R3, R8, 0x40, R3, 0xe2, !PT ;  /* 0x0000004008037812 */ /* 0x000fe200078ee203 */
[----:B------:R-:W-:Y:S01]  /*1de0*/  IMAD R11, R0, -0x40, R5 ;  /* 0xffffffc0000b7824 */ /* 0x000fe200078e0205 */
[----:B------:R-:W-:Y:S01]  /*1df0*/  LOP3.LUT R0, R18, 0x3, RZ, 0xc0, !PT ;  /* 0x0000000312007812 */ /* 0x000fe200078ec0ff */
[----:B------:R-:W-:Y:S01]  /*1e00*/  USEL UR6, URZ, 0x1, !UP0 ;  /* 0x000000013f067887 */ /* 0x000fe2000c000000 */
[----:B------:R-:W-:Y:S01]  /*1e10*/  PRMT R8, R4, 0x6540, R153 ;  /* 0x0000654004087816 */ /* 0x000fe20000000099 */
[----:B------:R-:W-:Y:S01]  /*1e20*/  IMAD.SHL.U32 R153, R153, 0x100, RZ ;  /* 0x0000010099997824 */ /* 0x000fe200078e00ff */
[----:B------:R-:W-:Y:S01]  /*1e30*/  USHF.R.U32.HI UR4, URZ, 0x2, UR5 ;  /* 0x000000023f047899 */ /* 0x000fe20008011605 */
[----:B---3--:R-:W-:Y:S01]  /*1e40*/  IMAD R12, R0, -0x2, R6 ;  /* 0xfffffffe000c7824 */ /* 0x008fe200078e0206 */
[----:B------:R-:W-:Y:S01]  /*1e50*/  SHF.R.S32.HI R9, RZ, 0x1f, R8 ;  /* 0x0000001fff097819 */ /* 0x000fe20000011408 */
[C---:B------:R-:W-:Y:S01]  /*1e60*/  IMAD.SHL.U32 R0, R154.reuse, 0x80, RZ ;  /* 0x000000809a007824 */ /* 0x040fe200078e00ff */
[----:B------:R-:W-:Y:S01]  /*1e70*/  ISETP.GE.AND P0, PT, R153, R6, PT ;  /* 0x000000069900720c */ /* 0x000fe20003f06270 */
[----:B------:R-:W-:Y:S01]  /*1e80*/  IMAD R4, R21, UR8, RZ ;  /* 0x0000000815047c24 */ /* 0x000fe2000f8e02ff */
[----:B------:R-:W-:Y:S01]  /*1e90*/  ULOP3.LUT UR38, UR38, UR6, URZ, 0x3c, !UPT ;  /* 0x0000000626267292 */ /* 0x000fe2000f8e3c3f */
[----:B------:R-:W-:Y:S01]  /*1ea0*/  IMAD.WIDE R6, R154, 0x80, RZ ;  /* 0x000000809a067825 */ /* 0x000fe200078e02ff */
[C---:B------:R-:W-:Y:S01]  /*1eb0*/  ISETP.GE.OR P0, PT, R0.reuse, UR7, P0 ;  /* 0x0000000700007c0c */ /* 0x040fe20008706670 */
[----:B------:R-:W-:Y:S01]  /*1ec0*/  UIMAD UR39, UR4, -0x12, UR39 ;  /* 0xffffffee042778a4 */ /* 0x000fe2000f8e0227 */
[----:B------:R-:W-:Y:S01]  /*1ed0*/  IADD3 R0, -R0, UR7, R11 ;  /* 0x0000000700007c10 */ /* 0x000fe2000fffe10b */
[C---:B------:R-:W-:Y:S01]  /*1ee0*/  IMAD R13, R23.reuse, UR9, R4 ;  /* 0x00000009170d7c24 */ /* 0x040fe2000f8e0204 */
[----:B------:R-:W-:Y:S01]  /*1ef0*/  @UP1 ULOP3.LUT UR38, UR38, 0x1, UR4, 0x78, !UPT ;  /* 0x0000000126261892 */ /* 0x000fe2000f8e7804 */
[----:B------:R-:W-:Y:S01]  /*1f00*/  IMAD.WIDE.U32 R4, R23, UR8, R8 ;  /* 0x0000000817047c25 */ /* 0x000fe2000f8e0008 */
[----:B------:R-:W-:-:S03]  /*1f10*/  LOP3.LUT R169, R6, R3, R10, 0xfe, !PT ;  /* 0x0000000306a97212 */ /* 0x000fc600078efe0a */
[----:B------:R-:W-:Y:S02]  /*1f20*/  IMAD.IADD R5, R5, 0x1, R13 ;  /* 0x0000000105057824 */ /* 0x000fe400078e020d */
[----:B------:R-:W-:Y:S02]  /*1f30*/  IMAD.IADD R3, R12, 0x1, -R153 ;  /* 0x000000010c037824 */ /* 0x000fe400078e0a99 */
[----:B------:R-:W-:Y:S01]  /*1f40*/  IMAD.MOV.U32 R154, RZ, RZ, -0x1 ;  /* 0xffffffffff9a7424 */ /* 0x000fe200078e00ff */
[----:B------:R-:W-:Y:S06]  /*1f50*/  @P0 BRA `(.L_x_35) ;  /* 0x0000007800dc0947 */ /* 0x000fec0003800000 */
[----:B------:R-:W0:Y:S01]  /*1f60*/  LDC.64 R10, c[0x0][0x5c8] ;  /* 0x00017200ff0a7b82 */ /* 0x000e220000000a00 */
[----:B-----5:R-:W-:Y:S01]  /*1f70*/  FSETP.NEU.AND P0, PT, R156, RZ, PT ;  /* 0x000000ff9c00720b */ /* 0x020fe20003f0d000 */
[----:B------:R-:W-:Y:S01]  /*1f80*/  BSSY B0, `(.L_x_35) ;  /* 0x00007b4000007945 */ /* 0x000fe20003800000 */
[----:B------:R-:W-:-:S04]  /*1f90*/  ISETP.GT.AND P2, PT, R3, RZ, PT ;  /* 0x000000ff0300720c */ /* 0x000fc80003f44270 */
[----:B------:R-:W-:Y:S01]  /*1fa0*/  ISETP.GT.AND P1, PT, R0, RZ, P2 ;  /* 0x000000ff0000720c */ /* 0x000fe20001724270 */
[-C--:B0-----:R-:W-:Y:S02]  /*1fb0*/  IMAD R12, R7, R10.reuse, RZ ;  /* 0x0000000a070c7224 */ /* 0x081fe400078e02ff */
[----:B------:R-:W-:-:S04]  /*1fc0*/  IMAD.WIDE.U32 R160, R169, R10, R4 ;  /* 0x0000000aa9a07225 */ /* 0x000fc800078e0004 */
[----:B------:R-:W-:-:S04]  /*1fd0*/  IMAD R5, R169, R11, R12 ;  /* 0x0000000ba9057224 */ /* 0x000fc800078e020c */
[----:B------:R-:W-:Y:S01]  /*1fe0*/  IMAD.IADD R153, R161, 0x1, R5 ;  /* 0x00000001a1997824 */ /* 0x000fe200078e0205 */
[----:B------:R-:W-:Y:S06]  /*1ff0*/  @!P0 BRA `(.L_x_36) ;  /* 0x0000005400988947 */ /* 0x000fec0003800000 */
[----:B------:R-:W0:Y:S01]  /*2000*/  LDC.64 R14, c[0x0][0x5b8] ;  /* 0x00016e00ff0e7b82 */ /* 0x000e220000000a00 */
[----:B------:R-:W-:-:S07]  /*2010*/  ULDC.64 UR4, c[0x0][0x5c0] ;  /* 0x0001700000047ab9 */ /* 0x000fce0000000a00 */
[----:B------:R-:W1:Y:S08]  /*2020*/  LDC.64 R166, c[0x0][0x5b0] ;  /* 0x00016c00ffa67b82 */ /* 0x000e700000000a00 */
[----:B------:R-:W2:Y:S01]  /*2030*/  LDC.64 R12, c[0x0][0x5a8] ;  /* 0x00016a00ff0c7b82 */ /* 0x000ea20000000a00 */
[-C--:B0-----:R-:W-:Y:S02]  /*2040*/  IMAD R4, R21, R14.reuse, RZ ;  /* 0x0000000e15047224 */ /* 0x081fe400078e02ff */
[----:B------:R-:W-:-:S04]  /*2050*/  IMAD.WIDE.U32 R162, R23, R14, R8 ;  /* 0x0000000e17a27225 */ /* 0x000fc800078e0008 */
[----:B------:R-:W-:Y:S02]  /*2060*/  IMAD R161, R23, R15, R4 ;  /* 0x0000000f17a17224 */ /* 0x000fe400078e0204 */
[-C--:B-1----:R-:W-:Y:S02]  /*2070*/  IMAD R6, R7, R166.reuse, RZ ;  /* 0x000000a607067224 */ /* 0x082fe400078e02ff */
[----:B------:R-:W-:Y:S02]  /*2080*/  IMAD.IADD R21, R163, 0x1, R161 ;  /* 0x00000001a3157824 */ /* 0x000fe400078e02a1 */
[----:B------:R-:W-:Y:S02]  /*2090*/  IMAD.MOV.U32 R20, RZ, RZ, R162 ;  /* 0x000000ffff147224 */ /* 0x000fe400078e00a2 */
[C---:B------:R-:W-:Y:S02]  /*20a0*/  IMAD R165, R169.reuse, R167, R6 ;  /* 0x000000a7a9a57224 */ /* 0x040fe400078e0206 */
[----:B------:R-:W-:-:S04]  /*20b0*/  IMAD.WIDE.U32 R4, R169, R166, R20 ;  /* 0x000000a6a9047225 */ /* 0x000fc800078e0014 */
[----:B------:R-:W-:Y:S01]  /*20c0*/  IMAD.IADD R5, R5, 0x1, R165 ;  /* 0x0000000105057824 */ /* 0x000fe200078e02a5 */
[----:B--2---:R-:W-:-:S04]  /*20d0*/  LEA R6, P0, R4, R12, 0x1 ;  /* 0x0000000c04067211 */ /* 0x004fc800078008ff */
[----:B------:R-:W-:-:S05]  /*20e0*/  LEA.HI.X R7, R4, R13, R5, 0x1, P0 ;  /* 0x0000000d04077211 */ /* 0x000fca00000f0c05 */
[----:B------:R0:W2:Y:S01]  /*20f0*/  @P1 LDG.E.LTC128B.U16 R15, desc[UR36][R6.64] ;  /* 0x00000024060f1981 */ /* 0x0000a2000c1e1520 */
[----:B------:R-:W-:Y:S01]  /*2100*/  LEA R4, P0, R160, UR4, 0x1 ;  /* 0x00000004a0047c11 */ /* 0x000fe2000f8008ff */
[----:B------:R-:W-:Y:S01]  /*2110*/  IMAD.WIDE.U32 R158, R169, R166, R8 ;  /* 0x000000a6a99e7225 */ /* 0x000fe200078e0008 */
[----:B------:R-:W-:Y:S03]  /*2120*/  BSSY B1, `(.L_x_37) ;  /* 0x0000012000017945 */ /* 0x000fe60003800000 */
[----:B------:R-:W-:Y:S02]  /*2130*/  IMAD.IADD R159, R165, 0x1, R159 ;  /* 0x00000001a59f7824 */ /* 0x000fe400078e029f */
[----:B------:R-:W-:-:S04]  /*2140*/  IMAD.WIDE.U32 R158, R23, R14, R158 ;  /* 0x0000000e179e7225 */ /* 0x000fc800078e009e */
[----:B0-----:R-:W-:Y:S01]  /*2150*/  IMAD.IADD R7, R161, 0x1, R159 ;  /* 0x00000001a1077824 */ /* 0x001fe200078e029f */
[----:B------:R-:W-:Y:S02]  /*2160*/  LEA R6, P4, R158, R12, 0x1 ;  /* 0x0000000c9e067211 */ /* 0x000fe400078808ff */
[----:B------:R-:W-:Y:S02]  /*2170*/  SHF.L.U64.HI R159, R166, 0x3, R167 ;  /* 0x00000003a69f7819 */ /* 0x000fe400000102a7 */
[----:B------:R-:W-:Y:S01]  /*2180*/  LEA.HI.X R7, R158, R13, R7, 0x1, P4 ;  /* 0x0000000d9e077211 */ /* 0x000fe200020f0c07 */
[----:B------:R-:W-:Y:S02]  /*2190*/  IMAD.SHL.U32 R158, R166, 0x8, RZ ;  /* 0x00000008a69e7824 */ /* 0x000fe400078e00ff */
[----:B--2---:R-:W-:-:S04]  /*21a0*/  IMAD.U32 R5, R15, 0x10000, RZ ;  /* 0x000100000f057824 */ /* 0x004fc800078e00ff */
[----:B------:R-:W-:-:S04]  /*21b0*/  FMUL R5, R5, R156 ;  /* 0x0000009c05057220 */ /* 0x000fc80000400000 */
[----:B------:R-:W-:Y:S01]  /*21c0*/  FFMA R24, R24, R155, R5 ;  /* 0x0000009b18187223 */ /* 0x000fe20000000005 */
[----:B------:R-:W-:Y:S02]  /*21d0*/  LEA.HI.X R5, R160, UR5, R153, 0x1, P0 ;  /* 0x00000005a0057c11 */ /* 0x000fe400080f0c99 */
[----:B------:R-:W-:Y:S02]  /*21e0*/  ISETP.GT.AND P0, PT, R3, 0x1, PT ;  /* 0x000000010300780c */ /* 0x000fe40003f04270 */
[----:B------:R-:W-:Y:S02]  /*21f0*/  F2FP.BF16.F32.PACK_AB R24, RZ, R24 ;  /* 0x00000018ff18723e */ /* 0x000fe400000010ff */
[----:B------:R-:W-:-:S03]  /*2200*/  ISETP.GT.AND P3, PT, R0, RZ, P0 ;  /* 0x000000ff0000720c */ /* 0x000fc60000764270 */
[----:B------:R0:W-:Y:S10]  /*2210*/  @P1 STG.E.U16 desc[UR36][R4.64], R24 ;  /* 0x0000001804001986 */ /* 0x0001f4000c101524 */
[----:B------:R-:W-:Y:S05]  /*2220*/  @!P3 BRA `(.L_x_38) ;  /* 0x000000000004b947 */ /* 0x000fea0003800000 */
[----:B------:R1:W5:Y:S02]  /*2230*/  LDG.E.LTC128B.U16 R15, desc[UR36][R6.64+0x2] ;  /* 0x00000224060f7981 */ /* 0x000364000c1e1520 */
.L_x_38:
[----:B------:R-:W-:Y:S05]  /*2240*/  BSYNC B1 ;  /* 0x0000000000017941 */ /* 0x000fea0003800000 */
.L_x_37:
[----:B-----5:R-:W-:Y:S01]  /*2250*/  IMAD.U32 R153, R15, 0x10000, RZ ;  /* 0x000100000f997824 */ /* 0x020fe200078e00ff */
[----:B------:R-:W-:Y:S01]  /*2260*/  ISETP.GT.AND P2, PT, R0, 0x8, P2 ;  /* 0x000000080000780c */ /* 0x000fe20001744270 */
[----:B------:R-:W-:Y:S01]  /*2270*/  IMAD.WIDE.U32 R158, R169, R166, R158 ;  /* 0x000000a6a99e7225 */ /* 0x000fe200078e009e */
[----:B0-----:R-:W-:-:S03]  /*2280*/  PRMT R24, R15, 0x7610, R24 ;  /* 0x000076100f187816 */ /* 0x001fc60000000018 */
[----:B------:R-:W-:Y:S01]  /*2290*/  FMUL R20, R153, R156 ;  /* 0x0000009c99147220 */ /* 0x000fe20000400000 */
[----:B------:R-:W-:Y:S01]  /*22a0*/  IMAD.IADD R165, R165, 0x1, R159 ;  /* 0x00000001a5a57824 */ /* 0x000fe200078e029f */
[----:B------:R-:W-:Y:S02]  /*22b0*/  IADD3 R162, P1, R162, R158, RZ ;  /* 0x0000009ea2a27210 */ /* 0x000fe40007f3e0ff */
[----:B------:R-:W-:-:S03]  /*22c0*/  FFMA R25, R25, R155, R20 ;  /* 0x0000009b19197223 */ /* 0x000fc60000000014 */
[----:B------:R-:W-:Y:S02]  /*22d0*/  IMAD.X R21, R165, 0x1, R21, P1 ;  /* 0x00000001a5157824 */ /* 0x000fe400008e0615 */
[----:B------:R-:W-:Y:S02]  /*22e0*/  F2FP.BF16.F32.PACK_AB R25, RZ, R25 ;  /* 0x00000019ff19723e */ /* 0x000fe400000010ff */
[C---:B------:R-:W-:Y:S02]  /*22f0*/  LEA R20, P1, R162.reuse, R12, 0x1 ;  /* 0x0000000ca2147211 */ /* 0x040fe400078208ff */
[----:B------:R-:W-:Y:S02]  /*2300*/  PRMT R153, R25, 0x7610, R153 ;  /* 0x0000761019997816 */ /* 0x000fe40000000099 */
[----:B------:R-:W-:-:S03]  /*2310*/  LEA.HI.X R21, R162, R13, R21, 0x1, P1 ;  /* 0x0000000da2157211 */ /* 0x000fc600008f0c15 */
[----:B------:R0:W-:Y:S04]  /*2320*/  @P3 STG.E.U16 desc[UR36][R4.64+0x2], R153 ;  /* 0x0000029904003986 */ /* 0x0001e8000c101524 */
[----:B------:R-:W2:Y:S01]  /*2330*/  @P2 LDG.E.LTC128B.U16 R24, desc[UR36][R20.64] ;  /* 0x0000002414182981 */ /* 0x000ea2000c1e1520 */
[----:B------:R-:W-:Y:S01]  /*2340*/  IADD3 R8, P1, R8, R158, RZ ;  /* 0x0000009e08087210 */ /* 0x000fe20007f3e0ff */
[----:B------:R-:W-:Y:S01]  /*2350*/  BSSY B1, `(.L_x_39) ;  /* 0x0000011000017945 */ /* 0x000fe20003800000 */
[----:B------:R-:W-:Y:S02]  /*2360*/  SHF.L.U64.HI R11, R10, 0x4, R11 ;  /* 0x000000040a0b7819 */ /* 0x000fe4000001020b */
[----:B------:R-:W-:Y:S01]  /*2370*/  ISETP.GT.AND P0, PT, R0, 0x8, P0 ;  /* 0x000000080000780c */ /* 0x000fe20000704270 */
[----:B------:R-:W-:Y:S01]  /*2380*/  IMAD.X R9, R9, 0x1, R165, P1 ;  /* 0x0000000109097824 */ /* 0x000fe200008e06a5 */
[----:B------:R-:W-:-:S05]  /*2390*/  LEA R10, P1, R10, R4, 0x4 ;  /* 0x000000040a0a7211 */ /* 0x000fca00078220ff */
[----:B------:R-:W-:Y:S02]  /*23a0*/  IMAD.X R11, R11, 0x1, R5, P1 ;  /* 0x000000010b0b7824 */ /* 0x000fe400008e0605 */
[----:B--2---:R-:W-:-:S04]  /*23b0*/  IMAD.U32 R15, R24, 0x10000, RZ ;  /* 0x00010000180f7824 */ /* 0x004fc800078e00ff */
[----:B------:R-:W-:Y:S01]  /*23c0*/  FMUL R25, R15, R156 ;  /* 0x0000009c0f197220 */ /* 0x000fe20000400000 */
[----:B------:R-:W-:-:S04]  /*23d0*/  IMAD.WIDE.U32 R14, R23, R14, R8 ;  /* 0x0000000e170e7225 */ /* 0x000fc800078e0008 */
[----:B------:R-:W-:Y:S01]  /*23e0*/  FFMA R25, R26, R155, R25 ;  /* 0x0000009b1a197223 */ /* 0x000fe20000000019 */
[----:B------:R-:W-:Y:S01]  /*23f0*/  IMAD.IADD R9, R161, 0x1, R15 ;  /* 0x00000001a1097824 */ /* 0x000fe200078e020f */
[----:B------:R-:W-:-:S03]  /*2400*/  LEA R8, P3, R14, R12, 0x1 ;  /* 0x0000000c0e087211 */ /* 0x000fc600078608ff */
[----:B------:R-:W-:Y:S02]  /*2410*/  F2FP.BF16.F32.PACK_AB R25, RZ, R25 ;  /* 0x00000019ff19723e */ /* 0x000fe400000010ff */
[----:B------:R-:W-:-:S03]  /*2420*/  LEA.HI.X R9, R14, R13, R9, 0x1, P3 ;  /* 0x0000000d0e097211 */ /* 0x000fc600018f0c09 */
[----:B------:R0:W-:Y:S01]  /*2430*/  @P2 STG.E.U16 desc[UR36][R10.64], R25 ;  /* 0x000000190a002986 */ /* 0x0001e2000c101524 */
[----:B------:R-:W-:Y:S05]  /*2440*/  @!P0 BRA `(.L_x_40) ;  /* 0x0000000000048947 */ /* 0x000fea0003800000 */
[----:B------:R2:W5:Y:S02]  /*2450*/  LDG.E.LTC128B.U16 R24, desc[UR36][R8.64+0x2] ;  /* 0x0000022408187981 */ /* 0x000564000c1e1520 */
.L_x_40:
[----:B------:R-:W-:Y:S05]  /*2460*/  BSYNC B1 ;  /* 0x0000000000017941 */ /* 0x000fea0003800000 */
.L_x_39:
[----:B-----5:R-:W-:Y:S01]  /*2470*/  IMAD.U32 R13, R24, 0x10000, RZ ;  /* 0x00010000180d7824 */ /* 0x020fe200078e00ff */
[----:B------:R-:W-:Y:S01]  /*2480*/  ISETP.GT.AND P1, PT, R3, 0x8, PT ;  /* 0x000000080300780c */ /* 0x000fe20003f24270 */
[----:B------:R-:W-:Y:S02]  /*2490*/  BSSY B1, `(.L_x_41) ;  /* 0x0000008000017945 */ /* 0x000fe40003800000 */
[----:B------:R-:W-:Y:S01]  /*24a0*/  FMUL R12, R13, R156 ;  /* 0x0000009c0d0c7220 */ /* 0x000fe20000400000 */
[----:B------:R-:W-:-:S03]  /*24b0*/  ISETP.GT.AND P2, PT, R0, RZ, P1 ;  /* 0x000000ff0000720c */ /* 0x000fc60000f44270 */
[----:B------:R-:W-:-:S05]  /*24c0*/  FFMA R12, R27, R155, R12 ;  /* 0x0000009b1b0c7223 */ /* 0x000fca000000000c */
[----:B------:R-:W-:-:S05]  /*24d0*/  F2FP.BF16.F32.PACK_AB R12, RZ, R12 ;  /* 0x0000000cff0c723e */ /* 0x000fca00000010ff */
[----:B------:R3:W-:Y:S01]  /*24e0*/  @P0 STG.E.U16 desc[UR36][R10.64+0x2], R12 ;  /* 0x0000020c0a000986 */ /* 0x0007e2000c101524 */
[----:B------:R-:W-:Y:S05]  /*24f0*/  @!P2 BRA `(.L_x_42) ;  /* 0x000000000004a947 */ /* 0x000fea0003800000 */
[----:B------:R4:W5:Y:S02]  /*2500*/  LDG.E.LTC128B.U16 R24, desc[UR36][R6.64+0x10] ;  /* 0x0000102406187981 */ /* 0x000964000c1e1520 */
.L_x_42:
[----:B------:R-:W-:Y:S05]  /*2510*/  BSYNC B1 ;  /* 0x0000000000017941 */ /* 0x000fea0003800000 */
.L_x_41:
        /* <DEDUP_REMOVED lines=10> */
.L_x_44:
[----:B------:R-:W-:Y:S05]  /*25c0*/  BSYNC B1 ;  /* 0x0000000000017941 */ /* 0x000fea0003800000 */
.L_x_43:
[----:B0----5:R-:W-:Y:S01]  /*25d0*/  IMAD.U32 R13, R24, 0x10000, RZ ;  /* 0x00010000180d7824 */ /* 0x021fe200078e00ff */
[----:B------:R-:W-:Y:S01]  /*25e0*/  ISETP.GT.AND P1, PT, R0, 0x8, P1 ;  /* 0x000000080000780c */ /* 0x000fe20000f24270 */
[----:B------:R-:W-:Y:S02]  /*25f0*/  BSSY B1, `(.L_x_45) ;  /* 0x0000007000017945 */ /* 0x000fe40003800000 */
[----:B---3--:R-:W-:-:S04]  /*2600*/  FMUL R12, R13, R156 ;  /* 0x0000009c0d0c7220 */ /* 0x008fc80000400000 */
[----:B------:R-:W-:-:S05]  /*2610*/  FFMA R12, R29, R155, R12 ;  /* 0x0000009b1d0c7223 */ /* 0x000fca000000000c */
[----:B------:R-:W-:-:S05]  /*2620*/  F2FP.BF16.F32.PACK_AB R12, RZ, R12 ;  /* 0x0000000cff0c723e */ /* 0x000fca00000010ff */
[----:B------:R0:W-:Y:S01]  /*2630*/  @P3 STG.E.U16 desc[UR36][R4.64+0x12], R12 ;  /* 0x0000120c04003986 */ /* 0x0001e2000c101524 */
[----:B------:R-:W-:Y:S05]  /*2640*/  @!P1 BRA `(.L_x_46) ;  /* 0x0000000000049947 */ /* 0x000fea0003800000 */
[----:B------:R3:W5:Y:S02]  /*2650*/  LDG.E.LTC128B.U16 R24, desc[UR36][R8.64+0x10] ;  /* 0x0000102408187981 */ /* 0x000764000c1e1520 */
.L_x_46:
[----:B------:R-:W-:Y:S05]  /*2660*/  BSYNC B1 ;  /* 0x0000000000017941 */ /* 0x000fea0003800000 */
.L_x_45:
[----:B-----5:R-:W-:Y:S01]  /*2670*/  IMAD.U32 R13, R24, 0x10000, RZ ;  /* 0x00010000180d7824 */ /* 0x020fe200078e00ff */
[----:B------:R-:W-:Y:S01]  /*2680*/  ISETP.GT.AND P0, PT, R0, 0x8, P0 ;  /* 0x000000080000780c */ /* 0x000fe20000704270 */
[----:B------:R-:W-:Y:S02]  /*2690*/  BSSY B1, `(.L_x_47) ;  /* 0x0000007000017945 */ /* 0x000fe40003800000 */
[----:B------:R-:W-:-:S04]  /*26a0*/  FMUL R13, R13, R156 ;  /* 0x0000009c0d0d7220 */ /* 0x000fc80000400000 */
[----:B------:R-:W-:-:S05]  /*26b0*/  FFMA R13, R30, R155, R13 ;  /* 0x0000009b1e0d7223 */ /* 0x000fca000000000d */
[----:B------:R-:W-:-:S05]  /*26c0*/  F2FP.BF16.F32.PACK_AB R13, RZ, R13 ;  /* 0x0000000dff0d723e */ /* 0x000fca00000010ff */
[----:B------:R0:W-:Y:S01]  /*26d0*/  @P1 STG.E.U16 desc[UR36][R10.64+0x10], R13 ;  /* 0x0000100d0a001986 */ /* 0x0001e2000c101524 */
[----:B------:R-:W-:Y:S05]  /*26e0*/  @!P0 BRA `(.L_x_48) ;  /* 0x0000000000048947 */ /* 0x000fea0003800000 */
[----:B------:R0:W5:Y:S02]  /*26f0*/  LDG.E.LTC128B.U16 R24, desc[UR36][R8.64+0x12] ;  /* 0x0000122408187981 */ /* 0x000164000c1e1520 */
.L_x_48:
[----:B------:R-:W-:Y:S05]  /*2700*/  BSYNC B1 ;  /* 0x0000000000017941 */ /* 0x000fea0003800000 */
.L_x_47:
[----:B0----5:R-:W-:Y:S01]  /*2710*/  IMAD.U32 R13, R24, 0x10000, RZ ;  /* 0x00010000180d7824 */ /* 0x021fe200078e00ff */
        /* <DEDUP_REMOVED lines=9> */
.L_x_50:
[----:B------:R-:W-:Y:S05]  /*27b0*/  BSYNC B1 ;  /* 0x0000000000017941 */ /* 0x000fea0003800000 */
.L_x_49:
        /* <DEDUP_REMOVED lines=10> */
.L_x_52:
[----:B------:R-:W-:Y:S05]  /*2860*/  BSYNC B1 ;  /* 0x0000000000017941 */ /* 0x000fea0003800000 */
.L_x_51:
[----:B0----5:R-:W-:Y:S01]  /*2870*/  IMAD.U32 R13, R24, 0x10000, RZ ;  /* 0x00010000180d7824 */ /* 0x021fe200078e00ff */
        /* <DEDUP_REMOVED lines=8> */
.L_x_54:
[----:B------:R-:W-:Y:S05]  /*2900*/  BSYNC B1 ;  /* 0x0000000000017941 */ /* 0x000fea0003800000 */
.L_x_53:
        /* <DEDUP_REMOVED lines=9> */
.L_x_56:
[----:B------:R-:W-:Y:S05]  /*29a0*/  BSYNC B1 ;  /* 0x0000000000017941 */ /* 0x000fea0003800000 */
.L_x_55:
        /* <DEDUP_REMOVED lines=10> */
.L_x_58:
[----:B------:R-:W-:Y:S05]  /*2a50*/  BSYNC B1 ;  /* 0x0000000000017941 */ /* 0x000fea0003800000 */
.L_x_57:
        /* <DEDUP_REMOVED lines=10> */
.L_x_60:
[----:B------:R-:W-:Y:S05]  /*2b00*/  BSYNC B1 ;  /* 0x0000000000017941 */ /* 0x000fea0003800000 */
.L_x_59:
        /* <DEDUP_REMOVED lines=9> */
.L_x_62:
[----:B------:R-:W-:Y:S05]  /*2ba0*/  BSYNC B1 ;  /* 0x0000000000017941 */ /* 0x000fea0003800000 */
.L_x_61:
        /* <DEDUP_REMOVED lines=9> */
.L_x_64:
[----:B------:R-:W-:Y:S05]  /*2c40*/  BSYNC B1 ;  /* 0x0000000000017941 */ /* 0x000fea0003800000 */
.L_x_63:
        /* <DEDUP_REMOVED lines=10> */
.L_x_66:
[----:B------:R-:W-:Y:S05]  /*2cf0*/  BSYNC B1 ;  /* 0x0000000000017941 */ /* 0x000fea0003800000 */
.L_x_65:
        /* <DEDUP_REMOVED lines=10> */
.L_x_68:
[----:B------:R-:W-:Y:S05]  /*2da0*/  BSYNC B1 ;  /* 0x0000000000017941 */ /* 0x000fea0003800000 */
.L_x_67:
        /* <DEDUP_REMOVED lines=9> */
.L_x_70:
[----:B------:R-:W-:Y:S05]  /*2e40*/  BSYNC B1 ;  /* 0x0000000000017941 */ /* 0x000fea0003800000 */
.L_x_69:
        /* <DEDUP_REMOVED lines=9> */
.L_x_72:
[----:B------:R-:W-:Y:S05]  /*2ee0*/  BSYNC B1 ;  /* 0x0000000000017941 */ /* 0x000fea0003800000 */
.L_x_71:
        /* <DEDUP_REMOVED lines=10> */
.L_x_74:
[----:B------:R-:W-:Y:S05]  /*2f90*/  BSYNC B1 ;  /* 0x0000000000017941 */ /* 0x000fea0003800000 */
.L_x_73:
        /* <DEDUP_REMOVED lines=10> */
.L_x_76:
[----:B------:R-:W-:Y:S05]  /*3040*/  BSYNC B1 ;  /* 0x0000000000017941 */ /* 0x000fea0003800000 */
.L_x_75:
        /* <DEDUP_REMOVED lines=9> */
.L_x_78:
[----:B------:R-:W-:Y:S05]  /*30e0*/  BSYNC B1 ;  /* 0x0000000000017941 */ /* 0x000fea0003800000 */
.L_x_77:
        /* <DEDUP_REMOVED lines=9> */
.L_x_80:
[----:B------:R-:W-:Y:S05]  /*3180*/  BSYNC B1 ;  /* 0x0000000000017941 */ /* 0x000fea0003800000 */
.L_x_79:
        /* <DEDUP_REMOVED lines=10> */
.L_x_82:
[----:B------:R-:W-:Y:S05]  /*3230*/  BSYNC B1 ;  /* 0x0000000000017941 */ /* 0x000fea0003800000 */
.L_x_81:
        /* <DEDUP_REMOVED lines=10> */
.L_x_84:
[----:B------:R-:W-:Y:S05]  /*32e0*/  BSYNC B1 ;  /* 0x0000000000017941 */ /* 0x000fea0003800000 */
.L_x_83:
        /* <DEDUP_REMOVED lines=9> */
.L_x_86:
[----:B------:R-:W-:Y:S05]  /*3380*/  BSYNC B1 ;  /* 0x0000000000017941 */ /* 0x000fea0003800000 */
.L_x_85:
        /* <DEDUP_REMOVED lines=9> */
.L_x_88:
[----:B------:R-:W-:Y:S05]  /*3420*/  BSYNC B1 ;  /* 0x0000000000017941 */ /* 0x000fea0003800000 */
.L_x_87:
        /* <DEDUP_REMOVED lines=10> */
.L_x_90:
[----:B------:R-:W-:Y:S05]  /*34d0*/  BSYNC B1 ;  /* 0x0000000000017941 */ /* 0x000fea0003800000 */
.L_x_89:
        /* <DEDUP_REMOVED lines=10> */
.L_x_92:
[----:B------:R-:W-:Y:S05]  /*3580*/  BSYNC B1 ;  /* 0x0000000000017941 */ /* 0x000fea0003800000 */
.L_x_91:
        /* <DEDUP_REMOVED lines=9> */
.L_x_94:
[----:B------:R-:W-:Y:S05]  /*3620*/  BSYNC B1 ;  /* 0x0000000000017941 */ /* 0x000fea0003800000 */
.L_x_93:
        /* <DEDUP_REMOVED lines=9> */
.L_x_96:
[----:B------:R-:W-:Y:S05]  /*36c0*/  BSYNC B1 ;  /* 0x0000000000017941 */ /* 0x000fea0003800000 */
.L_x_95:
        /* <DEDUP_REMOVED lines=10> */
.L_x_98:
[----:B------:R-:W-:Y:S05]  /*3770*/  BSYNC B1 ;  /* 0x0000000000017941 */ /* 0x000fea0003800000 */
.L_x_97:
        /* <DEDUP_REMOVED lines=10> */
.L_x_100:
[----:B------:R-:W-:Y:S05]  /*3820*/  BSYNC B1 ;  /* 0x0000000000017941 */ /* 0x000fea0003800000 */
.L_x_99:
        /* <DEDUP_REMOVED lines=9> */
.L_x_102:
[----:B------:R-:W-:Y:S05]  /*38c0*/  BSYNC B1 ;  /* 0x0000000000017941 */ /* 0x000fea0003800000 */
.L_x_101:
        /* <DEDUP_REMOVED lines=9> */
.L_x_104:
[----:B------:R-:W-:Y:S05]  /*3960*/  BSYNC B1 ;  /* 0x0000000000017941 */ /* 0x000fea0003800000 */
.L_x_103:
        /* <DEDUP_REMOVED lines=10> */
.L_x_106:
[----:B------:R-:W-:Y:S05]  /*3a10*/  BSYNC B1 ;  /* 0x0000000000017941 */ /* 0x000fea0003800000 */
.L_x_105:
        /* <DEDUP_REMOVED lines=10> */
.L_x_108:
[----:B------:R-:W-:Y:S05]  /*3ac0*/  BSYNC B1 ;  /* 0x0000000000017941 */ /* 0x000fea0003800000 */
.L_x_107:
        /* <DEDUP_REMOVED lines=9> */
.L_x_110:
[----:B------:R-:W-:Y:S05]  /*3b60*/  BSYNC B1 ;  /* 0x0000000000017941 */ /* 0x000fea0003800000 */
.L_x_109:
        /* <DEDUP_REMOVED lines=9> */
.L_x_112:
[----:B------:R-:W-:Y:S05]  /*3c00*/  BSYNC B1 ;  /* 0x0000000000017941 */ /* 0x000fea0003800000 */
.L_x_111:
        /* <DEDUP_REMOVED lines=10> */
.L_x_114:
[----:B------:R-:W-:Y:S05]  /*3cb0*/  BSYNC B1 ;  /* 0x0000000000017941 */ /* 0x000fea0003800000 */
.L_x_113:
        /* <DEDUP_REMOVED lines=10> */
.L_x_116:
[----:B------:R-:W-:Y:S05]  /*3d60*/  BSYNC B1 ;  /* 0x0000000000017941 */ /* 0x000fea0003800000 */
.L_x_115:
        /* <DEDUP_REMOVED lines=9> */
.L_x_118:
[----:B------:R-:W-:Y:S05]  /*3e00*/  BSYNC B1 ;  /* 0x0000000000017941 */ /* 0x000fea0003800000 */
.L_x_117:
        /* <DEDUP_REMOVED lines=9> */
.L_x_120:
[----:B------:R-:W-:Y:S05]  /*3ea0*/  BSYNC B1 ;  /* 0x0000000000017941 */ /* 0x000fea0003800000 */
.L_x_119:
        /* <DEDUP_REMOVED lines=10> */
.L_x_122:
[----:B------:R-:W-:Y:S05]  /*3f50*/  BSYNC B1 ;  /* 0x0000000000017941 */ /* 0x000fea0003800000 */
.L_x_121:
        /* <DEDUP_REMOVED lines=10> */
.L_x_124:
[----:B------:R-:W-:Y:S05]  /*4000*/  BSYNC B1 ;  /* 0x0000000000017941 */ /* 0x000fea0003800000 */
.L_x_123:
        /* <DEDUP_REMOVED lines=9> */
.L_x_126:
[----:B------:R-:W-:Y:S05]  /*40a0*/  BSYNC B1 ;  /* 0x0000000000017941 */ /* 0x000fea0003800000 */
.L_x_125:
        /* <DEDUP_REMOVED lines=9> */
.L_x_128:
[----:B------:R-:W-:Y:S05]  /*4140*/  BSYNC B1 ;  /* 0x0000000000017941 */ /* 0x000fea0003800000 */
.L_x_127:
        /* <DEDUP_REMOVED lines=10> */
.L_x_130:
[----:B------:R-:W-:Y:S05]  /*41f0*/  BSYNC B1 ;  /* 0x0000000000017941 */ /* 0x000fea0003800000 */
.L_x_129:
        /* <DEDUP_REMOVED lines=10> */
.L_x_132:
[----:B------:R-:W-:Y:S05]  /*42a0*/  BSYNC B1 ;  /* 0x0000000000017941 */ /* 0x000fea0003800000 */
.L_x_131:
        /* <DEDUP_REMOVED lines=9> */
.L_x_134:
[----:B------:R-:W-:Y:S05]  /*4340*/  BSYNC B1 ;  /* 0x0000000000017941 */ /* 0x000fea0003800000 */
.L_x_133:
        /* <DEDUP_REMOVED lines=9> */
.L_x_136:
[----:B------:R-:W-:Y:S05]  /*43e0*/  BSYNC B1 ;  /* 0x0000000000017941 */ /* 0x000fea0003800000 */
.L_x_135:
        /* <DEDUP_REMOVED lines=10> */
.L_x_138:
[----:B------:R-:W-:Y:S05]  /*4490*/  BSYNC B1 ;  /* 0x0000000000017941 */ /* 0x000fea0003800000 */
.L_x_137:
        /* <DEDUP_REMOVED lines=10> */
.L_x_140:
[----:B------:R-:W-:Y:S05]  /*4540*/  BSYNC B1 ;  /* 0x0000000000017941 */ /* 0x000fea0003800000 */
.L_x_139:
        /* <DEDUP_REMOVED lines=9> */
.L_x_142:
[----:B------:R-:W-:Y:S05]  /*45e0*/  BSYNC B1 ;  /* 0x0000000000017941 */ /* 0x000fea0003800000 */
.L_x_141:
        /* <DEDUP_REMOVED lines=9> */
.L_x_144:
[----:B------:R-:W-:Y:S05]  /*4680*/  BSYNC B1 ;  /* 0x0000000000017941 */ /* 0x000fea0003800000 */
.L_x_143:
        /* <DEDUP_REMOVED lines=10> */
.L_x_146:
[----:B------:R-:W-:Y:S05]  /*4730*/  BSYNC B1 ;  /* 0x0000000000017941 */ /* 0x000fea0003800000 */
.L_x_145:
        /* <DEDUP_REMOVED lines=10> */
.L_x_148:
[----:B------:R-:W-:Y:S05]  /*47e0*/  BSYNC B1 ;  /* 0x0000000000017941 */ /* 0x000fea0003800000 */
.L_x_147:
        /* <DEDUP_REMOVED lines=9> */
.L_x_150:
[----:B------:R-:W-:Y:S05]  /*4880*/  BSYNC B1 ;  /* 0x0000000000017941 */ /* 0x000fea0003800000 */
.L_x_149:
        /* <DEDUP_REMOVED lines=9> */
.L_x_152:
[----:B------:R-:W-:Y:S05]  /*4920*/  BSYNC B1 ;  /* 0x0000000000017941 */ /* 0x000fea0003800000 */
.L_x_151:
        /* <DEDUP_REMOVED lines=10> */
.L_x_154:
[----:B------:R-:W-:Y:S05]  /*49d0*/  BSYNC B1 ;  /* 0x0000000000017941 */ /* 0x000fea0003800000 */
.L_x_153:
        /* <DEDUP_REMOVED lines=10> */
.L_x_156:
[----:B------:R-:W-:Y:S05]  /*4a80*/  BSYNC B1 ;  /* 0x0000000000017941 */ /* 0x000fea0003800000 */
.L_x_155:
        /* <DEDUP_REMOVED lines=9> */
.L_x_158:
[----:B------:R-:W-:Y:S05]  /*4b20*/  BSYNC B1 ;  /* 0x0000000000017941 */ /* 0x000fea0003800000 */
.L_x_157:
        /* <DEDUP_REMOVED lines=9> */
.L_x_160:
[----:B------:R-:W-:Y:S05]  /*4bc0*/  BSYNC B1 ;  /* 0x0000000000017941 */ /* 0x000fea0003800000 */
.L_x_159:
        /* <DEDUP_REMOVED lines=10> */
.L_x_162:
[----:B------:R-:W-:Y:S05]  /*4c70*/  BSYNC B1 ;  /* 0x0000000000017941 */ /* 0x000fea0003800000 */
.L_x_161:
        /* <DEDUP_REMOVED lines=10> */
.L_x_164:
[----:B------:R-:W-:Y:S05]  /*4d20*/  BSYNC B1 ;  /* 0x0000000000017941 */ /* 0x000fea0003800000 */
.L_x_163:
        /* <DEDUP_REMOVED lines=9> */
.L_x_166:
[----:B------:R-:W-:Y:S05]  /*4dc0*/  BSYNC B1 ;  /* 0x0000000000017941 */ /* 0x000fea0003800000 */
.L_x_165:
        /* <DEDUP_REMOVED lines=9> */
.L_x_168:
[----:B------:R-:W-:Y:S05]  /*4e60*/  BSYNC B1 ;  /* 0x0000000000017941 */ /* 0x000fea0003800000 */
.L_x_167:
        /* <DEDUP_REMOVED lines=10> */
.L_x_170:
[----:B------:R-:W-:Y:S05]  /*4f10*/  BSYNC B1 ;  /* 0x0000000000017941 */ /* 0x000fea0003800000 */
.L_x_169:
        /* <DEDUP_REMOVED lines=10> */
.L_x_172:
[----:B------:R-:W-:Y:S05]  /*4fc0*/  BSYNC B1 ;  /* 0x0000000000017941 */ /* 0x000fea0003800000 */
.L_x_171:
        /* <DEDUP_REMOVED lines=9> */
.L_x_174:
[----:B------:R-:W-:Y:S05]  /*5060*/  BSYNC B1 ;  /* 0x0000000000017941 */ /* 0x000fea0003800000 */
.L_x_173:
        /* <DEDUP_REMOVED lines=9> */
.L_x_176:
[----:B------:R-:W-:Y:S05]  /*5100*/  BSYNC B1 ;  /* 0x0000000000017941 */ /* 0x000fea0003800000 */
.L_x_175:
        /* <DEDUP_REMOVED lines=10> */
.L_x_178:
[----:B------:R-:W-:Y:S05]  /*51b0*/  BSYNC B1 ;  /* 0x0000000000017941 */ /* 0x000fea0003800000 */
.L_x_177:
        /* <DEDUP_REMOVED lines=10> */
.L_x_180:
[----:B------:R-:W-:Y:S05]  /*5260*/  BSYNC B1 ;  /* 0x0000000000017941 */ /* 0x000fea0003800000 */
.L_x_179:
        /* <DEDUP_REMOVED lines=9> */
.L_x_182:
[----:B------:R-:W-:Y:S05]  /*5300*/  BSYNC B1 ;  /* 0x0000000000017941 */ /* 0x000fea0003800000 */
.L_x_181:
        /* <DEDUP_REMOVED lines=9> */
.L_x_184:
[----:B------:R-:W-:Y:S05]  /*53a0*/  BSYNC B1 ;  /* 0x0000000000017941 */ /* 0x000fea0003800000 */
.L_x_183:
        /* <DEDUP_REMOVED lines=10> */
.L_x_186:
[----:B------:R-:W-:Y:S05]  /*5450*/  BSYNC B1 ;  /* 0x0000000000017941 */ /* 0x000fea0003800000 */
.L_x_185:
        /* <DEDUP_REMOVED lines=10> */
.L_x_188:
[----:B------:R-:W-:Y:S05]  /*5500*/  BSYNC B1 ;  /* 0x0000000000017941 */ /* 0x000fea0003800000 */
.L_x_187:
        /* <DEDUP_REMOVED lines=9> */
.L_x_190:
[----:B------:R-:W-:Y:S05]  /*55a0*/  BSYNC B1 ;  /* 0x0000000000017941 */ /* 0x000fea0003800000 */
.L_x_189:
        /* <DEDUP_REMOVED lines=9> */
.L_x_192:
[----:B------:R-:W-:Y:S05]  /*5640*/  BSYNC B1 ;  /* 0x0000000000017941 */ /* 0x000fea0003800000 */
.L_x_191:
        /* <DEDUP_REMOVED lines=10> */
.L_x_194:
[----:B------:R-:W-:Y:S05]  /*56f0*/  BSYNC B1 ;  /* 0x0000000000017941 */ /* 0x000fea0003800000 */
.L_x_193:
        /* <DEDUP_REMOVED lines=10> */
.L_x_196:
[----:B------:R-:W-:Y:S05]  /*57a0*/  BSYNC B1 ;  /* 0x0000000000017941 */ /* 0x000fea0003800000 */
.L_x_195:
        /* <DEDUP_REMOVED lines=9> */
.L_x_198:
[----:B------:R-:W-:Y:S05]  /*5840*/  BSYNC B1 ;  /* 0x0000000000017941 */ /* 0x000fea0003800000 */
.L_x_197:
        /* <DEDUP_REMOVED lines=9> */
.L_x_200:
[----:B------:R-:W-:Y:S05]  /*58e0*/  BSYNC B1 ;  /* 0x0000000000017941 */ /* 0x000fea0003800000 */
.L_x_199:
        /* <DEDUP_REMOVED lines=10> */
.L_x_202:
[----:B------:R-:W-:Y:S05]  /*5990*/  BSYNC B1 ;  /* 0x0000000000017941 */ /* 0x000fea0003800000 */
.L_x_201:
        /* <DEDUP_REMOVED lines=10> */
.L_x_204:
[----:B------:R-:W-:Y:S05]  /*5a40*/  BSYNC B1 ;  /* 0x0000000000017941 */ /* 0x000fea0003800000 */
.L_x_203:
        /* <DEDUP_REMOVED lines=9> */
.L_x_206:
[----:B------:R-:W-:Y:S05]  /*5ae0*/  BSYNC B1 ;  /* 0x0000000000017941 */ /* 0x000fea0003800000 */
.L_x_205:
        /* <DEDUP_REMOVED lines=9> */
.L_x_208:
[----:B------:R-:W-:Y:S05]  /*5b80*/  BSYNC B1 ;  /* 0x0000000000017941 */ /* 0x000fea0003800000 */
.L_x_207:
        /* <DEDUP_REMOVED lines=10> */
.L_x_210:
[----:B------:R-:W-:Y:S05]  /*5c30*/  BSYNC B1 ;  /* 0x0000000000017941 */ /* 0x000fea0003800000 */
.L_x_209:
        /* <DEDUP_REMOVED lines=10> */
.L_x_212:
[----:B------:R-:W-:Y:S05]  /*5ce0*/  BSYNC B1 ;  /* 0x0000000000017941 */ /* 0x000fea0003800000 */
.L_x_211:
        /* <DEDUP_REMOVED lines=9> */
.L_x_214:
[----:B------:R-:W-:Y:S05]  /*5d80*/  BSYNC B1 ;  /* 0x0000000000017941 */ /* 0x000fea0003800000 */
.L_x_213:
        /* <DEDUP_REMOVED lines=9> */
.L_x_216:
[----:B------:R-:W-:Y:S05]  /*5e20*/  BSYNC B1 ;  /* 0x0000000000017941 */ /* 0x000fea0003800000 */
.L_x_215:
        /* <DEDUP_REMOVED lines=10> */
.L_x_218:
[----:B------:R-:W-:Y:S05]  /*5ed0*/  BSYNC B1 ;  /* 0x0000000000017941 */ /* 0x000fea0003800000 */
.L_x_217:
        /* <DEDUP_REMOVED lines=10> */
.L_x_220:
[----:B------:R-:W-:Y:S05]  /*5f80*/  BSYNC B1 ;  /* 0x0000000000017941 */ /* 0x000fea0003800000 */
.L_x_219:
        /* <DEDUP_REMOVED lines=9> */
.L_x_222:
[----:B------:R-:W-:Y:S05]  /*6020*/  BSYNC B1 ;  /* 0x0000000000017941 */ /* 0x000fea0003800000 */
.L_x_221:
        /* <DEDUP_REMOVED lines=9> */
.L_x_224:
[----:B------:R-:W-:Y:S05]  /*60c0*/  BSYNC B1 ;  /* 0x0000000000017941 */ /* 0x000fea0003800000 */
.L_x_223:
        /* <DEDUP_REMOVED lines=10> */
.L_x_226:
[----:B------:R-:W-:Y:S05]  /*6170*/  BSYNC B1 ;  /* 0x0000000000017941 */ /* 0x000fea0003800000 */
.L_x_225:
        /* <DEDUP_REMOVED lines=10> */
.L_x_228:
[----:B------:R-:W-:Y:S05]  /*6220*/  BSYNC B1 ;  /* 0x0000000000017941 */ /* 0x000fea0003800000 */
.L_x_227:
        /* <DEDUP_REMOVED lines=9> */
.L_x_230:
[----:B------:R-:W-:Y:S05]  /*62c0*/  BSYNC B1 ;  /* 0x0000000000017941 */ /* 0x000fea0003800000 */
.L_x_229:
        /* <DEDUP_REMOVED lines=9> */
.L_x_232:
[----:B------:R-:W-:Y:S05]  /*6360*/  BSYNC B1 ;  /* 0x0000000000017941 */ /* 0x000fea0003800000 */
.L_x_231:
        /* <DEDUP_REMOVED lines=10> */
.L_x_234:
[----:B------:R-:W-:Y:S05]  /*6410*/  BSYNC B1 ;  /* 0x0000000000017941 */ /* 0x000fea0003800000 */
.L_x_233:
        /* <DEDUP_REMOVED lines=10> */
.L_x_236:
[----:B------:R-:W-:Y:S05]  /*64c0*/  BSYNC B1 ;  /* 0x0000000000017941 */ /* 0x000fea0003800000 */
.L_x_235:
        /* <DEDUP_REMOVED lines=9> */
.L_x_238:
[----:B------:R-:W-:Y:S05]  /*6560*/  BSYNC B1 ;  /* 0x0000000000017941 */ /* 0x000fea0003800000 */
.L_x_237:
        /* <DEDUP_REMOVED lines=9> */
.L_x_240:
[----:B------:R-:W-:Y:S05]  /*6600*/  BSYNC B1 ;  /* 0x0000000000017941 */ /* 0x000fea0003800000 */
.L_x_239:
        /* <DEDUP_REMOVED lines=10> */
.L_x_242:
[----:B------:R-:W-:Y:S05]  /*66b0*/  BSYNC B1 ;  /* 0x0000000000017941 */ /* 0x000fea0003800000 */
.L_x_241:
        /* <DEDUP_REMOVED lines=10> */
.L_x_244:
[----:B------:R-:W-:Y:S05]  /*6760*/  BSYNC B1 ;  /* 0x0000000000017941 */ /* 0x000fea0003800000 */
.L_x_243:
        /* <DEDUP_REMOVED lines=9> */
.L_x_246:
[----:B------:R-:W-:Y:S05]  /*6800*/  BSYNC B1 ;  /* 0x0000000000017941 */ /* 0x000fea0003800000 */
.L_x_245:
        /* <DEDUP_REMOVED lines=9> */
.L_x_248:
[----:B------:R-:W-:Y:S05]  /*68a0*/  BSYNC B1 ;  /* 0x0000000000017941 */ /* 0x000fea0003800000 */
.L_x_247:
        /* <DEDUP_REMOVED lines=10> */
.L_x_250:
[----:B------:R-:W-:Y:S05]  /*6950*/  BSYNC B1 ;  /* 0x0000000000017941 */ /* 0x000fea0003800000 */
.L_x_249:
        /* <DEDUP_REMOVED lines=10> */
.L_x_252:
[----:B------:R-:W-:Y:S05]  /*6a00*/  BSYNC B1 ;  /* 0x0000000000017941 */ /* 0x000fea0003800000 */
.L_x_251:
        /* <DEDUP_REMOVED lines=9> */
.L_x_254:
[----:B------:R-:W-:Y:S05]  /*6aa0*/  BSYNC B1 ;  /* 0x0000000000017941 */ /* 0x000fea0003800000 */
.L_x_253:
        /* <DEDUP_REMOVED lines=9> */
.L_x_256:
[----:B------:R-:W-:Y:S05]  /*6b40*/  BSYNC B1 ;  /* 0x0000000000017941 */ /* 0x000fea0003800000 */
.L_x_255:
        /* <DEDUP_REMOVED lines=10> */
.L_x_258:
[----:B------:R-:W-:Y:S05]  /*6bf0*/  BSYNC B1 ;  /* 0x0000000000017941 */ /* 0x000fea0003800000 */
.L_x_257:
        /* <DEDUP_REMOVED lines=10> */
.L_x_260:
[----:B------:R-:W-:Y:S05]  /*6ca0*/  BSYNC B1 ;  /* 0x0000000000017941 */ /* 0x000fea0003800000 */
.L_x_259:
        /* <DEDUP_REMOVED lines=9> */
.L_x_262:
[----:B------:R-:W-:Y:S05]  /*6d40*/  BSYNC B1 ;  /* 0x0000000000017941 */ /* 0x000fea0003800000 */
.L_x_261:
        /* <DEDUP_REMOVED lines=9> */
.L_x_264:
[----:B------:R-:W-:Y:S05]  /*6de0*/  BSYNC B1 ;  /* 0x0000000000017941 */ /* 0x000fea0003800000 */
.L_x_263:
        /* <DEDUP_REMOVED lines=10> */
.L_x_266:
[----:B------:R-:W-:Y:S05]  /*6e90*/  BSYNC B1 ;  /* 0x0000000000017941 */ /* 0x000fea0003800000 */
.L_x_265:
        /* <DEDUP_REMOVED lines=10> */
.L_x_268:
[----:B------:R-:W-:Y:S05]  /*6f40*/  BSYNC B1 ;  /* 0x0000000000017941 */ /* 0x000fea0003800000 */
.L_x_267:
        /* <DEDUP_REMOVED lines=9> */
.L_x_270:
[----:B------:R-:W-:Y:S05]  /*6fe0*/  BSYNC B1 ;  /* 0x0000000000017941 */ /* 0x000fea0003800000 */
.L_x_269:
        /* <DEDUP_REMOVED lines=9> */
.L_x_272:
[----:B------:R-:W-:Y:S05]  /*7080*/  BSYNC B1 ;  /* 0x0000000000017941 */ /* 0x000fea0003800000 */
.L_x_271:
        /* <DEDUP_REMOVED lines=10> */
.L_x_274:
[----:B------:R-:W-:Y:S05]  /*7130*/  BSYNC B1 ;  /* 0x0000000000017941 */ /* 0x000fea0003800000 */
.L_x_273:
        /* <DEDUP_REMOVED lines=10> */
.L_x_276:
[----:B------:R-:W-:Y:S05]  /*71e0*/  BSYNC B1 ;  /* 0x0000000000017941 */ /* 0x000fea0003800000 */
.L_x_275:
        /* <DEDUP_REMOVED lines=9> */
.L_x_278:
[----:B------:R-:W-:Y:S05]  /*7280*/  BSYNC B1 ;  /* 0x0000000000017941 */ /* 0x000fea0003800000 */
.L_x_277:
        /* <DEDUP_REMOVED lines=9> */
.L_x_280:
[----:B------:R-:W-:Y:S05]  /*7320*/  BSYNC B1 ;  /* 0x0000000000017941 */ /* 0x000fea0003800000 */
.L_x_279:
        /* <DEDUP_REMOVED lines=10> */
.L_x_282:
[----:B------:R-:W-:Y:S05]  /*73d0*/  BSYNC B1 ;  /* 0x0000000000017941 */ /* 0x000fea0003800000 */
.L_x_281:
        /* <DEDUP_REMOVED lines=10> */
.L_x_284:
[----:B------:R-:W-:Y:S05]  /*7480*/  BSYNC B1 ;  /* 0x0000000000017941 */ /* 0x000fea0003800000 */
.L_x_283:
[----:B-----5:R-:W-:Y:S01]  /*7490*/  IMAD.U32 R3, R24, 0x10000, RZ ;  /* 0x0001000018037824 */ /* 0x020fe200078e00ff */
[----:B------:R-:W-:Y:S01]  /*74a0*/  ISETP.GT.AND P1, PT, R0, 0x8, P1 ;  /* 0x000000080000780c */ /* 0x000fe20000f24270 */
[----:B------:R-:W-:Y:S02]  /*74b0*/  BSSY B1, `(.L_x_285) ;  /* 0x0000007000017945 */ /* 0x000fe40003800000 */
[----:B01--4-:R-:W-:-:S04]  /*74c0*/  FMUL R6, R3, R156 ;  /* 0x0000009c03067220 */ /* 0x013fc80000400000 */
[----:B------:R-:W-:-:S05]  /*74d0*/  FFMA R6, R149, R155, R6 ;  /* 0x0000009b95067223 */ /* 0x000fca0000000006 */
[----:B------:R-:W-:-:S05]  /*74e0*/  F2FP.BF16.F32.PACK_AB R6, RZ, R6 ;  /* 0x00000006ff06723e */ /* 0x000fca00000010ff */
[----:B------:R0:W-:Y:S01]  /*74f0*/  @P3 STG.E.U16 desc[UR36][R4.64+0x1f2], R6 ;  /* 0x0001f20604003986 */ /* 0x0001e2000c101524 */
[----:B------:R-:W-:Y:S05]  /*7500*/  @!P1 BRA `(.L_x_286) ;  /* 0x0000000000049947 */ /* 0x000fea0003800000 */
[----:B------:R1:W5:Y:S02]  /*7510*/  LDG.E.LTC128B.U16 R24, desc[UR36][R8.64+0x1f0] ;  /* 0x0001f02408187981 */ /* 0x000364000c1e1520 */
.L_x_286:
[----:B------:R-:W-:Y:S05]  /*7520*/  BSYNC B1 ;  /* 0x0000000000017941 */ /* 0x000fea0003800000 */
.L_x_285:
[----:B-----5:R-:W-:Y:S01]  /*7530*/  IMAD.U32 R3, R24, 0x10000, RZ ;  /* 0x0001000018037824 */ /* 0x020fe200078e00ff */
[----:B------:R-:W-:Y:S01]  /*7540*/  ISETP.GT.AND P0, PT, R0, 0x8, P0 ;  /* 0x000000080000780c */ /* 0x000fe20000704270 */
[----:B0-----:R-:W-:Y:S01]  /*7550*/  @P1 IMAD.MOV.U32 R4, RZ, RZ, R10 ;  /* 0x000000ffff041224 */ /* 0x001fe200078e000a */
[----:B------:R-:W-:Y:S01]  /*7560*/  BSSY B1, `(.L_x_287) ;  /* 0x0000008000017945 */ /* 0x000fe20003800000 */
[----:B------:R-:W-:Y:S01]  /*7570*/  FMUL R3, R3, R156 ;  /* 0x0000009c03037220 */ /* 0x000fe20000400000 */
[----:B------:R-:W-:-:S03]  /*7580*/  @P1 IMAD.MOV.U32 R5, RZ, RZ, R11 ;  /* 0x000000ffff051224 */ /* 0x000fc600078e000b */
[----:B------:R-:W-:-:S05]  /*7590*/  FFMA R3, R150, R155, R3 ;  /* 0x0000009b96037223 */ /* 0x000fca0000000003 */
[----:B------:R-:W-:-:S05]  /*75a0*/  F2FP.BF16.F32.PACK_AB R3, RZ, R3 ;  /* 0x00000003ff03723e */ /* 0x000fca00000010ff */
[----:B------:R0:W-:Y:S01]  /*75b0*/  @P1 STG.E.U16 desc[UR36][R4.64+0x1f0], R3 ;  /* 0x0001f00304001986 */ /* 0x0001e2000c101524 */
[----:B------:R-:W-:Y:S05]  /*75c0*/  @!P0 BRA `(.L_x_288) ;  /* 0x0000000000048947 */ /* 0x000fea0003800000 */
[----:B------:R4:W5:Y:S02]  /*75d0*/  LDG.E.LTC128B.U16 R24, desc[UR36][R8.64+0x1f2] ;  /* 0x0001f22408187981 */ /* 0x000964000c1e1520 */
.L_x_288:
[----:B------:R-:W-:Y:S05]  /*75e0*/  BSYNC B1 ;  /* 0x0000000000017941 */ /* 0x000fea0003800000 */
.L_x_287:
[----:B------:R-:W-:Y:S05]  /*75f0*/  @!P0 BRA `(.L_x_289) ;  /* 0x0000002400308947 */ /* 0x000fea0003800000 */
[----:B0----5:R-:W-:-:S04]  /*7600*/  IMAD.U32 R3, R24, 0x10000, RZ ;  /* 0x0001000018037824 */ /* 0x021fc800078e00ff */
[----:B------:R-:W-:-:S04]  /*7610*/  FMUL R0, R3, R156 ;  /* 0x0000009c03007220 */ /* 0x000fc80000400000 */
[----:B------:R-:W-:-:S05]  /*7620*/  FFMA R0, R151, R155, R0 ;  /* 0x0000009b97007223 */ /* 0x000fca0000000000 */
[----:B------:R-:W-:-:S05]  /*7630*/  F2FP.BF16.F32.PACK_AB R0, RZ, R0 ;  /* 0x00000000ff00723e */ /* 0x000fca00000010ff */
[----:B------:R0:W-:Y:S01]  /*7640*/  STG.E.U16 desc[UR36][R10.64+0x1f2], R0 ;  /* 0x0001f2000a007986 */ /* 0x0001e2000c101524 */
[----:B------:R-:W-:Y:S05]  /*7650*/  BRA `(.L_x_289) ;  /* 0x0000002400187947 */ /* 0x000fea0003800000 */
.L_x_36:
[----:B------:R-:W-:Y:S01]  /*7660*/  ISETP.GT.AND P0, PT, R3, 0x1, PT ;  /* 0x000000010300780c */ /* 0x000fe20003f04270 */
[----:B------:R-:W-:Y:S01]  /*7670*/  ULDC.64 UR4, c[0x0][0x5c0] ;  /* 0x0001700000047ab9 */ /* 0x000fe20000000a00 */
[-C--:B------:R-:W-:Y:S01]  /*7680*/  FMUL R24, R24, R155.reuse ;  /* 0x0000009b18187220 */ /* 0x080fe20000400000 */
[-C--:B------:R-:W-:Y:S01]  /*7690*/  FMUL R25, R25, R155.reuse ;  /* 0x0000009b19197220 */ /* 0x080fe20000400000 */
[----:B------:R-:W-:Y:S01]  /*76a0*/  ISETP.GT.AND P3, PT, R0, RZ, P0 ;  /* 0x000000ff0000720c */ /* 0x000fe20000764270 */
[-C--:B------:R-:W-:Y:S01]  /*76b0*/  FMUL R26, R26, R155.reuse ;  /* 0x0000009b1a1a7220 */ /* 0x080fe20000400000 */
[----:B------:R-:W-:Y:S01]  /*76c0*/  LEA R4, P4, R160, UR4, 0x1 ;  /* 0x00000004a0047c11 */ /* 0x000fe2000f8808ff */
[-C--:B------:R-:W-:Y:S01]  /*76d0*/  FMUL R27, R27, R155.reuse ;  /* 0x0000009b1b1b7220 */ /* 0x080fe20000400000 */
[----:B------:R-:W-:Y:S01]  /*76e0*/  F2FP.BF16.F32.PACK_AB R24, RZ, R24 ;  /* 0x00000018ff18723e */ /* 0x000fe200000010ff */
[-C--:B------:R-:W-:Y:S01]  /*76f0*/  FMUL R28, R28, R155.reuse ;  /* 0x0000009b1c1c7220 */ /* 0x080fe20000400000 */
[----:B------:R-:W-:Y:S01]  /*7700*/  LEA.HI.X R5, R160, UR5, R153, 0x1, P4 ;  /* 0x00000005a0057c11 */ /* 0x000fe2000a0f0c99 */
[----:B------:R-:W-:Y:S01]  /*7710*/  FMUL R29, R29, R155 ;  /* 0x0000009b1d1d7220 */ /* 0x000fe20000400000 */
[----:B------:R-:W-:Y:S01]  /*7720*/  F2FP.BF16.F32.PACK_AB R25, RZ, R25 ;  /* 0x00000019ff19723e */ /* 0x000fe200000010ff */
[-C--:B------:R-:W-:Y:S01]  /*7730*/  FMUL R30, R30, R155.reuse ;  /* 0x0000009b1e1e7220 */ /* 0x080fe20000400000 */
[----:B------:R-:W-:Y:S01]  /*7740*/  SHF.L.U64.HI R11, R10, 0x4, R11 ;  /* 0x000000040a0b7819 */ /* 0x000fe2000001020b */
[----:B------:R-:W-:Y:S01]  /*7750*/  @P1 STG.E.U16 desc[UR36][R4.64], R24 ;  /* 0x0000001804001986 */ /* 0x000fe2000c101524 */
[----:B------:R-:W-:Y:S01]  /*7760*/  ISETP.GT.AND P1, PT, R3, 0x8, PT ;  /* 0x000000080300780c */ /* 0x000fe20003f24270 */
[-C--:B------:R-:W-:Y:S01]  /*7770*/  FMUL R31, R31, R155.reuse ;  /* 0x0000009b1f1f7220 */ /* 0x080fe20000400000 */
[----:B------:R-:W-:Y:S01]  /*7780*/  ISETP.GT.AND P4, PT, R0, 0x8, P0 ;  /* 0x000000080000780c */ /* 0x000fe20000784270 */
[----:B------:R-:W-:Y:S01]  /*7790*/  @P3 STG.E.U16 desc[UR36][R4.64+0x2], R25 ;  /* 0x0000021904003986 */ /* 0x000fe2000c101524 */
[----:B------:R-:W-:Y:S01]  /*77a0*/  LEA R6, P3, R10, R4, 0x4 ;  /* 0x000000040a067211 */ /* 0x000fe200078620ff */
[-C--:B------:R-:W-:Y:S01]  /*77b0*/  FMUL R32, R32, R155.reuse ;  /* 0x0000009b20207220 */ /* 0x080fe20000400000 */
[C---:B------:R-:W-:Y:S01]  /*77c0*/  ISETP.GT.AND P2, PT, R0.reuse, 0x8, P2 ;  /* 0x000000080000780c */ /* 0x040fe20001744270 */
[-C--:B------:R-:W-:Y:S01]  /*77d0*/  FMUL R33, R33, R155.reuse ;  /* 0x0000009b21217220 */ /* 0x080fe20000400000 */
[----:B------:R-:W-:Y:S01]  /*77e0*/  ISETP.GT.AND P0, PT, R3, 0x9, PT ;  /* 0x000000090300780c */ /* 0x000fe20003f04270 */
[----:B------:R-:W-:Y:S01]  /*77f0*/  IMAD.X R7, R11, 0x1, R5, P3 ;  /* 0x000000010b077824 */ /* 0x000fe200018e0605 */
[----:B------:R-:W-:Y:S01]  /*7800*/  ISETP.GT.AND P5, PT, R0, RZ, P1 ;  /* 0x000000ff0000720c */ /* 0x000fe20000fa4270 */
[-C--:B------:R-:W-:Y:S01]  /*7810*/  FMUL R34, R34, R155.reuse ;  /* 0x0000009b22227220 */ /* 0x080fe20000400000 */
[----:B------:R-:W-:Y:S01]  /*7820*/  ISETP.GT.AND P3, PT, R0, RZ, P0 ;  /* 0x000000ff0000720c */ /* 0x000fe20000764270 */
[-C--:B------:R-:W-:Y:S01]  /*7830*/  FMUL R35, R35, R155.reuse ;  /* 0x0000009b23237220 */ /* 0x080fe20000400000 */
[----:B------:R-:W-:Y:S01]  /*7840*/  F2FP.BF16.F32.PACK_AB R26, RZ, R26 ;  /* 0x0000001aff1a723e */ /* 0x000fe200000010ff */
[----:B------:R-:W-:Y:S01]  /*7850*/  FMUL R36, R36, R155 ;  /* 0x0000009b24247220 */ /* 0x000fe20000400000 */
[----:B------:R-:W-:Y:S01]  /*7860*/  F2FP.BF16.F32.PACK_AB R27, RZ, R27 ;  /* 0x0000001bff1b723e */ /* 0x000fe200000010ff */
[----:B------:R-:W-:Y:S01]  /*7870*/  FMUL R37, R37, R155 ;  /* 0x0000009b25257220 */ /* 0x000fe20000400000 */
[----:B------:R-:W-:Y:S01]  /*7880*/  F2FP.BF16.F32.PACK_AB R28, RZ, R28 ;  /* 0x0000001cff1c723e */ /* 0x000fe200000010ff */
[----:B------:R-:W-:Y:S01]  /*7890*/  @P2 STG.E.U16 desc[UR36][R6.64], R26 ;  /* 0x0000001a06002986 */ /* 0x000fe2000c101524 */
[----:B------:R-:W-:Y:S01]  /*78a0*/  F2FP.BF16.F32.PACK_AB R29, RZ, R29 ;  /* 0x0000001dff1d723e */ /* 0x000fe200000010ff */
[-C--:B------:R-:W-:Y:S01]  /*78b0*/  FMUL R38, R38, R155.reuse ;  /* 0x0000009b26267220 */ /* 0x080fe20000400000 */
[C---:B------:R-:W-:Y:S01]  /*78c0*/  ISETP.GT.AND P2, PT, R0.reuse, 0x8, P1 ;  /* 0x000000080000780c */ /* 0x040fe20000f44270 */
[----:B------:R-:W-:Y:S01]  /*78d0*/  @P4 STG.E.U16 desc[UR36][R6.64+0x2], R27 ;  /* 0x0000021b06004986 */ /* 0x000fe2000c101524 */
[----:B------:R-:W-:Y:S01]  /*78e0*/  ISETP.GT.AND P1, PT, R3, 0x10, PT ;  /* 0x000000100300780c */ /* 0x000fe20003f24270 */
[-C--:B------:R-:W-:Y:S01]  /*78f0*/  FMUL R39, R39, R155.reuse ;  /* 0x0000009b27277220 */ /* 0x080fe20000400000 */
[----:B------:R-:W-:Y:S01]  /*7900*/  F2FP.BF16.F32.PACK_AB R30, RZ, R30 ;  /* 0x0000001eff1e723e */ /* 0x000fe200000010ff */
[----:B------:R-:W-:Y:S01]  /*7910*/  @P5 STG.E.U16 desc[UR36][R4.64+0x10], R28 ;  /* 0x0000101c04005986 */ /* 0x000fe2000c101524 */
[----:B------:R-:W-:Y:S01]  /*7920*/  ISETP.GT.AND P4, PT, R0, RZ, P1 ;  /* 0x000000ff0000720c */ /* 0x000fe20000f84270 */
[----:B------:R-:W-:Y:S01]  /*7930*/  FMUL R40, R40, R155 ;  /* 0x0000009b28287220 */ /* 0x000fe20000400000 */
[----:B------:R-:W-:Y:S01]  /*7940*/  F2FP.BF16.F32.PACK_AB R31, RZ, R31 ;  /* 0x0000001fff1f723e */ /* 0x000fe200000010ff */
[----:B------:R-:W-:Y:S01]  /*7950*/  @P3 STG.E.U16 desc[UR36][R4.64+0x12], R29 ;  /* 0x0000121d04003986 */ /* 0x000fe2000c101524 */
[----:B------:R-:W-:Y:S01]  /*7960*/  ISETP.GT.AND P3, PT, R0, 0x8, P0 ;  /* 0x000000080000780c */ /* 0x000fe20000764270 */
[-C--:B------:R-:W-:Y:S01]  /*7970*/  FMUL R41, R41, R155.reuse ;  /* 0x0000009b29297220 */ /* 0x080fe20000400000 */
[----:B------:R-:W-:Y:S01]  /*7980*/  ISETP.GT.AND P0, PT, R3, 0x11, PT ;  /* 0x000000110300780c */ /* 0x000fe20003f04270 */
[----:B------:R-:W-:Y:S01]  /*7990*/  @P2 STG.E.U16 desc[UR36][R6.64+0x10], R30 ;  /* 0x0000101e06002986 */ /* 0x000fe2000c101524 */
[----:B------:R-:W-:Y:S01]  /*79a0*/  F2FP.BF16.F32.PACK_AB R32, RZ, R32 ;  /* 0x00000020ff20723e */ /* 0x000fe200000010ff */
[-C--:B------:R-:W-:Y:S01]  /*79b0*/  FMUL R42, R42, R155.reuse ;  /* 0x0000009b2a2a7220 */ /* 0x080fe20000400000 */
[C---:B------:R-:W-:Y:S01]  /*79c0*/  ISETP.GT.AND P5, PT, R0.reuse, RZ, P0 ;  /* 0x000000ff0000720c */ /* 0x040fe200007a4270 */
[-C--:B------:R-:W-:Y:S01]  /*79d0*/  FMUL R43, R43, R155.reuse ;  /* 0x0000009b2b2b7220 */ /* 0x080fe20000400000 */
[----:B------:R-:W-:Y:S01]  /*79e0*/  ISETP.GT.AND P2, PT, R0, 0x8, P1 ;  /* 0x000000080000780c */ /* 0x000fe20000f44270 */
[-C--:B------:R-:W-:Y:S01]  /*79f0*/  FMUL R44, R44, R155.reuse ;  /* 0x0000009b2c2c7220 */ /* 0x080fe20000400000 */
[----:B------:R-:W-:Y:S01]  /*7a00*/  ISETP.GT.AND P1, PT, R3, 0x18, PT ;  /* 0x000000180300780c */ /* 0x000fe20003f24270 */
[----:B------:R-:W-:Y:S01]  /*7a10*/  FMUL R45, R45, R155 ;  /* 0x0000009b2d2d7220 */ /* 0x000fe20000400000 */
[----:B------:R-:W-:Y:S01]  /*7a20*/  F2FP.BF16.F32.PACK_AB R33, RZ, R33 ;  /* 0x00000021ff21723e */ /* 0x000fe200000010ff */
[----:B------:R-:W-:Y:S01]  /*7a30*/  @P3 STG.E.U16 desc[UR36][R6.64+0x12], R31 ;  /* 0x0000121f06003986 */ /* 0x000fe2000c101524 */
[----:B------:R-:W-:Y:S01]  /*7a40*/  ISETP.GT.AND P3, PT, R0, 0x8, P0 ;  /* 0x000000080000780c */ /* 0x000fe20000764270 */
[-C--:B------:R-:W-:Y:S01]  /*7a50*/  FMUL R46, R46, R155.reuse ;  /* 0x0000009b2e2e7220 */ /* 0x080fe20000400000 */
[----:B------:R-:W-:Y:S01]  /*7a60*/  ISETP.GT.AND P0, PT, R3, 0x19, PT ;  /* 0x000000190300780c */ /* 0x000fe20003f04270 */
[----:B------:R-:W-:Y:S01]  /*7a70*/  @P4 STG.E.U16 desc[UR36][R4.64+0x20], R32 ;  /* 0x0000202004004986 */ /* 0x000fe2000c101524 */
[C---:B------:R-:W-:Y:S01]  /*7a80*/  ISETP.GT.AND P4, PT, R0.reuse, RZ, P1 ;  /* 0x000000ff0000720c */ /* 0x040fe20000f84270 */
[-C--:B------:R-:W-:Y:S01]  /*7a90*/  FMUL R47, R47, R155.reuse ;  /* 0x0000009b2f2f7220 */ /* 0x080fe20000400000 */
[----:B------:R-:W-:Y:S01]  /*7aa0*/  F2FP.BF16.F32.PACK_AB R34, RZ, R34 ;  /* 0x00000022ff22723e */ /* 0x000fe200000010ff */
[----:B------:R-:W-:Y:S01]  /*7ab0*/  @P5 STG.E.U16 desc[UR36][R4.64+0x22], R33 ;  /* 0x0000222104005986 */ /* 0x000fe2000c101524 */
[----:B------:R-:W-:Y:S01]  /*7ac0*/  ISETP.GT.AND P5, PT, R0, RZ, P0 ;  /* 0x000000ff0000720c */ /* 0x000fe200007a4270 */
[----:B------:R-:W-:Y:S01]  /*7ad0*/  FMUL R48, R48, R155 ;  /* 0x0000009b30307220 */ /* 0x000fe20000400000 */
[----:B------:R-:W-:Y:S01]  /*7ae0*/  F2FP.BF16.F32.PACK_AB R35, RZ, R35 ;  /* 0x00000023ff23723e */ /* 0x000fe200000010ff */
[----:B------:R-:W-:Y:S01]  /*7af0*/  @P2 STG.E.U16 desc[UR36][R6.64+0x20], R34 ;  /* 0x0000202206002986 */ /* 0x000fe2000c101524 */
[----:B------:R-:W-:Y:S01]  /*7b00*/  F2FP.BF16.F32.PACK_AB R36, RZ, R36 ;  /* 0x00000024ff24723e */ /* 0x000fe200000010ff */
[-C--:B------:R-:W-:Y:S01]  /*7b10*/  FMUL R49, R49, R155.reuse ;  /* 0x0000009b31317220 */ /* 0x080fe20000400000 */
[----:B------:R-:W-:Y:S01]  /*7b20*/  ISETP.GT.AND P2, PT, R0, 0x8, P1 ;  /* 0x000000080000780c */ /* 0x000fe20000f44270 */
[----:B------:R-:W-:Y:S01]  /*7b30*/  @P3 STG.E.U16 desc[UR36][R6.64+0x22], R35 ;  /* 0x0000222306003986 */ /* 0x000fe2000c101524 */
[----:B------:R-:W-:Y:S01]  /*7b40*/  ISETP.GT.AND P1, PT, R3, 0x20, PT ;  /* 0x000000200300780c */ /* 0x000fe20003f24270 */
[----:B------:R-:W-:Y:S01]  /*7b50*/  FMUL R50, R50, R155 ;  /* 0x0000009b32327220 */ /* 0x000fe20000400000 */
[----:B------:R-:W-:Y:S01]  /*7b60*/  F2FP.BF16.F32.PACK_AB R37, RZ, R37 ;  /* 0x00000025ff25723e */ /* 0x000fe200000010ff */
[----:B------:R-:W-:Y:S01]  /*7b70*/  @P4 STG.E.U16 desc[UR36][R4.64+0x30], R36 ;  /* 0x0000302404004986 */ /* 0x000fe2000c101524 */
[C---:B------:R-:W-:Y:S01]  /*7b80*/  ISETP.GT.AND P3, PT, R0.reuse, 0x8, P0 ;  /* 0x000000080000780c */ /* 0x040fe20000764270 */
[-C--:B------:R-:W-:Y:S01]  /*7b90*/  FMUL R51, R51, R155.reuse ;  /* 0x0000009b33337220 */ /* 0x080fe20000400000 */
[----:B------:R-:W-:Y:S01]  /*7ba0*/  ISETP.GT.AND P0, PT, R3, 0x21, PT ;  /* 0x000000210300780c */ /* 0x000fe20003f04270 */
[----:B------:R-:W-:Y:S01]  /*7bb0*/  @P5 STG.E.U16 desc[UR36][R4.64+0x32], R37 ;  /* 0x0000322504005986 */ /* 0x000fe2000c101524 */
[----:B------:R-:W-:Y:S01]  /*7bc0*/  ISETP.GT.AND P4, PT, R0, RZ, P1 ;  /* 0x000000ff0000720c */ /* 0x000fe20000f84270 */
[-C--:B------:R-:W-:Y:S01]  /*7bd0*/  FMUL R52, R52, R155.reuse ;  /* 0x0000009b34347220 */ /* 0x080fe20000400000 */
[----:B------:R-:W-:Y:S01]  /*7be0*/  F2FP.BF16.F32.PACK_AB R38, RZ, R38 ;  /* 0x00000026ff26723e */ /* 0x000fe200000010ff */
[-C--:B------:R-:W-:Y:S01]  /*7bf0*/  FMUL R53, R53, R155.reuse ;  /* 0x0000009b35357220 */ /* 0x080fe20000400000 */
        /* <DEDUP_REMOVED lines=325> */
[----:B------:R-:W-:Y:S01]  /*9050*/  FMUL R151, R151, R155 ;  /* 0x0000009b97977220 */ /* 0x000fe20000400000 */
[----:B------:R-:W-:Y:S01]  /*9060*/  ISETP.GT.AND P2, PT, R0, 0x8, P1 ;  /* 0x000000080000780c */ /* 0x000fe20000f44270 */
[----:B------:R-:W-:Y:S01]  /*9070*/  @P3 STG.E.U16 desc[UR36][R6.64+0x132], R103 ;  /* 0x0001326706003986 */ /* 0x000fe2000c101524 */
[----:B------:R-:W-:-:S02]  /*9080*/  ISETP.GT.AND P1, PT, R3, 0xa8, PT ;  /* 0x000000a80300780c */ /* 0x000fc40003f24270 */
[----:B------:R-:W-:Y:S01]  /*9090*/  F2FP.BF16.F32.PACK_AB R105, RZ, R105 ;  /* 0x00000069ff69723e */ /* 0x000fe200000010ff */
[----:B------:R-:W-:Y:S01]  /*90a0*/  @P4 STG.E.U16 desc[UR36][R4.64+0x140], R104 ;  /* 0x0001406804004986 */ /* 0x000fe2000c101524 */
[C---:B------:R-:W-:Y:S02]  /*90b0*/  ISETP.GT.AND P3, PT, R0.reuse, 0x8, P0 ;  /* 0x000000080000780c */ /* 0x040fe40000764270 */
[----:B------:R-:W-:Y:S01]  /*90c0*/  ISETP.GT.AND P0, PT, R3, 0xa9, PT ;  /* 0x000000a90300780c */ /* 0x000fe20003f04270 */
[----:B------:R-:W-:Y:S01]  /*90d0*/  @P5 STG.E.U16 desc[UR36][R4.64+0x142], R105 ;  /* 0x0001426904005986 */ /* 0x000fe2000c101524 */
[C---:B------:R-:W-:Y:S02]  /*90e0*/  ISETP.GT.AND P4, PT, R0.reuse, RZ, P1 ;  /* 0x000000ff0000720c */ /* 0x040fe40000f84270 */
[----:B------:R-:W-:Y:S02]  /*90f0*/  F2FP.BF16.F32.PACK_AB R106, RZ, R106 ;  /* 0x0000006aff6a723e */ /* 0x000fe400000010ff */
[----:B------:R-:W-:-:S02]  /*9100*/  ISETP.GT.AND P5, PT, R0, RZ, P0 ;  /* 0x000000ff0000720c */ /* 0x000fc400007a4270 */
[----:B------:R-:W-:Y:S01]  /*9110*/  F2FP.BF16.F32.PACK_AB R107, RZ, R107 ;  /* 0x0000006bff6b723e */ /* 0x000fe200000010ff */
[----:B------:R-:W-:Y:S01]  /*9120*/  @P2 STG.E.U16 desc[UR36][R6.64+0x140], R106 ;  /* 0x0001406a06002986 */ /* 0x000fe2000c101524 */
[----:B------:R-:W-:Y:S02]  /*9130*/  F2FP.BF16.F32.PACK_AB R108, RZ, R108 ;  /* 0x0000006cff6c723e */ /* 0x000fe400000010ff */
[C---:B------:R-:W-:Y:S01]  /*9140*/  ISETP.GT.AND P2, PT, R0.reuse, 0x8, P1 ;  /* 0x000000080000780c */ /* 0x040fe20000f44270 */
[----:B------:R-:W-:Y:S01]  /*9150*/  @P3 STG.E.U16 desc[UR36][R6.64+0x142], R107 ;  /* 0x0001426b06003986 */ /* 0x000fe2000c101524 */
[----:B------:R-:W-:Y:S02]  /*9160*/  ISETP.GT.AND P1, PT, R3, 0xb0, PT ;  /* 0x000000b00300780c */ /* 0x000fe40003f24270 */
[----:B------:R-:W-:Y:S01]  /*9170*/  F2FP.BF16.F32.PACK_AB R109, RZ, R109 ;  /* 0x0000006dff6d723e */ /* 0x000fe200000010ff */
[----:B------:R-:W-:Y:S01]  /*9180*/  @P4 STG.E.U16 desc[UR36][R4.64+0x150], R108 ;  /* 0x0001506c04004986 */ /* 0x000fe2000c101524 */
[----:B------:R-:W-:-:S02]  /*9190*/  ISETP.GT.AND P3, PT, R0, 0x8, P0 ;  /* 0x000000080000780c */ /* 0x000fc40000764270 */
[----:B------:R-:W-:Y:S01]  /*91a0*/  ISETP.GT.AND P0, PT, R3, 0xb1, PT ;  /* 0x000000b10300780c */ /* 0x000fe20003f04270 */
[----:B------:R-:W-:Y:S01]  /*91b0*/  @P5 STG.E.U16 desc[UR36][R4.64+0x152], R109 ;  /* 0x0001526d04005986 */ /* 0x000fe2000c101524 */
[C---:B------:R-:W-:Y:S02]  /*91c0*/  ISETP.GT.AND P4, PT, R0.reuse, RZ, P1 ;  /* 0x000000ff0000720c */ /* 0x040fe40000f84270 */
[----:B------:R-:W-:Y:S02]  /*91d0*/  F2FP.BF16.F32.PACK_AB R110, RZ, R110 ;  /* 0x0000006eff6e723e */ /* 0x000fe400000010ff */
[----:B------:R-:W-:Y:S02]  /*91e0*/  ISETP.GT.AND P5, PT, R0, RZ, P0 ;  /* 0x000000ff0000720c */ /* 0x000fe400007a4270 */
[----:B------:R-:W-:Y:S01]  /*91f0*/  F2FP.BF16.F32.PACK_AB R111, RZ, R111 ;  /* 0x0000006fff6f723e */ /* 0x000fe200000010ff */
[----:B------:R-:W-:Y:S01]  /*9200*/  @P2 STG.E.U16 desc[UR36][R6.64+0x150], R110 ;  /* 0x0001506e06002986 */ /* 0x000fe2000c101524 */
[----:B------:R-:W-:-:S02]  /*9210*/  F2FP.BF16.F32.PACK_AB R112, RZ, R112 ;  /* 0x00000070ff70723e */ /* 0x000fc400000010ff */
[C---:B------:R-:W-:Y:S01]  /*9220*/  ISETP.GT.AND P2, PT, R0.reuse, 0x8, P1 ;  /* 0x000000080000780c */ /* 0x040fe20000f44270 */
[----:B------:R-:W-:Y:S01]  /*9230*/  @P3 STG.E.U16 desc[UR36][R6.64+0x152], R111 ;  /* 0x0001526f06003986 */ /* 0x000fe2000c101524 */
[C---:B------:R-:W-:Y:S02]  /*9240*/  ISETP.GT.AND P1, PT, R3.reuse, 0xb8, PT ;  /* 0x000000b80300780c */ /* 0x040fe40003f24270 */
[----:B------:R-:W-:Y:S01]  /*9250*/  F2FP.BF16.F32.PACK_AB R113, RZ, R113 ;  /* 0x00000071ff71723e */ /* 0x000fe200000010ff */
[----:B------:R-:W-:Y:S01]  /*9260*/  @P4 STG.E.U16 desc[UR36][R4.64+0x160], R112 ;  /* 0x0001607004004986 */ /* 0x000fe2000c101524 */
[C---:B------:R-:W-:Y:S02]  /*9270*/  ISETP.GT.AND P3, PT, R0.reuse, 0x8, P0 ;  /* 0x000000080000780c */ /* 0x040fe40000764270 */
[----:B------:R-:W-:Y:S01]  /*9280*/  ISETP.GT.AND P0, PT, R3, 0xb9, PT ;  /* 0x000000b90300780c */ /* 0x000fe20003f04270 */
[----:B------:R-:W-:Y:S01]  /*9290*/  @P5 STG.E.U16 desc[UR36][R4.64+0x162], R113 ;  /* 0x0001627104005986 */ /* 0x000fe2000c101524 */
[----:B------:R-:W-:-:S02]  /*92a0*/  ISETP.GT.AND P4, PT, R0, RZ, P1 ;  /* 0x000000ff0000720c */ /* 0x000fc40000f84270 */
[----:B------:R-:W-:Y:S02]  /*92b0*/  F2FP.BF16.F32.PACK_AB R114, RZ, R114 ;  /* 0x00000072ff72723e */ /* 0x000fe400000010ff */
[C---:B------:R-:W-:Y:S02]  /*92c0*/  ISETP.GT.AND P5, PT, R0.reuse, RZ, P0 ;  /* 0x000000ff0000720c */ /* 0x040fe400007a4270 */
[----:B------:R-:W-:Y:S01]  /*92d0*/  F2FP.BF16.F32.PACK_AB R115, RZ, R115 ;  /* 0x00000073ff73723e */ /* 0x000fe200000010ff */
[----:B------:R-:W-:Y:S01]  /*92e0*/  @P2 STG.E.U16 desc[UR36][R6.64+0x160], R114 ;  /* 0x0001607206002986 */ /* 0x000fe2000c101524 */
[----:B------:R-:W-:Y:S02]  /*92f0*/  F2FP.BF16.F32.PACK_AB R116, RZ, R116 ;  /* 0x00000074ff74723e */ /* 0x000fe400000010ff */
        /* <DEDUP_REMOVED lines=65> */
[----:B------:R-:W-:Y:S02]  /*9710*/  ISETP.GT.AND P5, PT, R0, RZ, P0 ;  /* 0x000000ff0000720c */ /* 0x000fe400007a4270 */
[----:B------:R-:W-:Y:S02]  /*9720*/  F2FP.BF16.F32.PACK_AB R134, RZ, R134 ;  /* 0x00000086ff86723e */ /* 0x000fe400000010ff */
[----:B------:R-:W-:Y:S02]  /*9730*/  F2FP.BF16.F32.PACK_AB R135, RZ, R135 ;  /* 0x00000087ff87723e */ /* 0x000fe400000010ff */
[----:B------:R-:W-:Y:S01]  /*9740*/  F2FP.BF16.F32.PACK_AB R136, RZ, R136 ;  /* 0x00000088ff88723e */ /* 0x000fe200000010ff */
[----:B------:R-:W-:Y:S01]  /*9750*/  @P2 STG.E.U16 desc[UR36][R6.64+0x1b0], R134 ;  /* 0x0001b08606002986 */ /* 0x000fe2000c101524 */
[----:B------:R-:W-:-:S02]  /*9760*/  F2FP.BF16.F32.PACK_AB R137, RZ, R137 ;  /* 0x00000089ff89723e */ /* 0x000fc400000010ff */
[C---:B------:R-:W-:Y:S01]  /*9770*/  ISETP.GT.AND P1, PT, R0.reuse, 0x8, P1 ;  /* 0x000000080000780c */ /* 0x040fe20000f24270 */
[----:B------:R-:W-:Y:S01]  /*9780*/  @P3 STG.E.U16 desc[UR36][R6.64+0x1b2], R135 ;  /* 0x0001b28706003986 */ /* 0x000fe2000c101524 */
[C---:B------:R-:W-:Y:S02]  /*9790*/  ISETP.GT.AND P2, PT, R0.reuse, 0x8, P0 ;  /* 0x000000080000780c */ /* 0x040fe40000744270 */
[C---:B------:R-:W-:Y:S01]  /*97a0*/  ISETP.GT.AND P0, PT, R3.reuse, 0xe9, PT ;  /* 0x000000e90300780c */ /* 0x040fe20003f04270 */
[----:B------:R-:W-:Y:S01]  /*97b0*/  @P4 STG.E.U16 desc[UR36][R4.64+0x1c0], R136 ;  /* 0x0001c08804004986 */ /* 0x000fe2000c101524 */
[----:B------:R-:W-:Y:S02]  /*97c0*/  ISETP.GT.AND P4, PT, R3, 0xe8, PT ;  /* 0x000000e80300780c */ /* 0x000fe40003f84270 */
[----:B------:R-:W-:Y:S01]  /*97d0*/  F2FP.BF16.F32.PACK_AB R138, RZ, R138 ;  /* 0x0000008aff8a723e */ /* 0x000fe200000010ff */
[----:B------:R-:W-:Y:S01]  /*97e0*/  @P5 STG.E.U16 desc[UR36][R4.64+0x1c2], R137 ;  /* 0x0001c28904005986 */ /* 0x000fe2000c101524 */
[----:B------:R-:W-:-:S02]  /*97f0*/  ISETP.GT.AND P5, PT, R0, RZ, P4 ;  /* 0x000000ff0000720c */ /* 0x000fc400027a4270 */
[----:B------:R-:W-:Y:S01]  /*9800*/  F2FP.BF16.F32.PACK_AB R139, RZ, R139 ;  /* 0x0000008bff8b723e */ /* 0x000fe200000010ff */
[----:B------:R-:W-:Y:S01]  /*9810*/  @P1 STG.E.U16 desc[UR36][R6.64+0x1c0], R138 ;  /* 0x0001c08a06001986 */ /* 0x000fe2000c101524 */
[----:B------:R-:W-:Y:S02]  /*9820*/  F2FP.BF16.F32.PACK_AB R140, RZ, R140 ;  /* 0x0000008cff8c723e */ /* 0x000fe400000010ff */
[C---:B------:R-:W-:Y:S01]  /*9830*/  ISETP.GT.AND P3, PT, R0.reuse, RZ, P0 ;  /* 0x000000ff0000720c */ /* 0x040fe20000764270 */
[----:B------:R-:W-:Y:S01]  /*9840*/  @P2 STG.E.U16 desc[UR36][R6.64+0x1c2], R139 ;  /* 0x0001c28b06002986 */ /* 0x000fe2000c101524 */
[C---:B------:R-:W-:Y:S02]  /*9850*/  ISETP.GT.AND P4, PT, R0.reuse, 0x8, P4 ;  /* 0x000000080000780c */ /* 0x040fe40002784270 */
[----:B------:R-:W-:Y:S02]  /*9860*/  F2FP.BF16.F32.PACK_AB R141, RZ, R141 ;  /* 0x0000008dff8d723e */ /* 0x000fe400000010ff */
[----:B------:R-:W-:Y:S01]  /*9870*/  F2FP.BF16.F32.PACK_AB R142, RZ, R142 ;  /* 0x0000008eff8e723e */ /* 0x000fe200000010ff */
[----:B------:R-:W-:Y:S01]  /*9880*/  @P5 STG.E.U16 desc[UR36][R4.64+0x1d0], R140 ;  /* 0x0001d08c04005986 */ /* 0x000fe2000c101524 */
[----:B------:R-:W-:-:S02]  /*9890*/  ISETP.GT.AND P5, PT, R0, 0x8, P0 ;  /* 0x000000080000780c */ /* 0x000fc400007a4270 */
[----:B------:R-:W-:Y:S02]  /*98a0*/  F2FP.BF16.F32.PACK_AB R143, RZ, R143 ;  /* 0x0000008fff8f723e */ /* 0x000fe400000010ff */
[C---:B------:R-:W-:Y:S01]  /*98b0*/  ISETP.GT.AND P0, PT, R3.reuse, 0xf1, PT ;  /* 0x000000f10300780c */ /* 0x040fe20003f04270 */
[----:B------:R-:W-:Y:S01]  /*98c0*/  @P3 STG.E.U16 desc[UR36][R4.64+0x1d2], R141 ;  /* 0x0001d28d04003986 */ /* 0x000fe2000c101524 */
[----:B------:R-:W-:Y:S02]  /*98d0*/  ISETP.GT.AND P3, PT, R3, 0xf0, PT ;  /* 0x000000f00300780c */ /* 0x000fe40003f64270 */
[----:B------:R-:W-:Y:S01]  /*98e0*/  F2FP.BF16.F32.PACK_AB R144, RZ, R144 ;  /* 0x00000090ff90723e */ /* 0x000fe200000010ff */
[----:B------:R-:W-:Y:S01]  /*98f0*/  @P4 STG.E.U16 desc[UR36][R6.64+0x1d0], R142 ;  /* 0x0001d08e06004986 */ /* 0x000fe2000c101524 */
[C---:B------:R-:W-:Y:S02]  /*9900*/  ISETP.GT.AND P4, PT, R0.reuse, RZ, P3 ;  /* 0x000000ff0000720c */ /* 0x040fe40001f84270 */
[----:B------:R-:W-:Y:S01]  /*9910*/  F2FP.BF16.F32.PACK_AB R145, RZ, R145 ;  /* 0x00000091ff91723e */ /* 0x000fe200000010ff */
[----:B------:R-:W-:Y:S01]  /*9920*/  @P5 STG.E.U16 desc[UR36][R6.64+0x1d2], R143 ;  /* 0x0001d28f06005986 */ /* 0x000fe2000c101524 */
[----:B------:R-:W-:-:S02]  /*9930*/  ISETP.GT.AND P5, PT, R0, RZ, P0 ;  /* 0x000000ff0000720c */ /* 0x000fc400007a4270 */
[C---:B------:R-:W-:Y:S02]  /*9940*/  ISETP.GT.AND P2, PT, R3.reuse, 0xf8, PT ;  /* 0x000000f80300780c */ /* 0x040fe40003f44270 */
[----:B------:R-:W-:Y:S02]  /*9950*/  ISETP.GT.AND P1, PT, R3, 0xf9, PT ;  /* 0x000000f90300780c */ /* 0x000fe40003f24270 */
[C---:B------:R-:W-:Y:S02]  /*9960*/  ISETP.GT.AND P3, PT, R0.reuse, 0x8, P3 ;  /* 0x000000080000780c */ /* 0x040fe40001f64270 */
[C---:B------:R-:W-:Y:S01]  /*9970*/  ISETP.GT.AND P0, PT, R0.reuse, 0x8, P0 ;  /* 0x000000080000780c */ /* 0x040fe20000704270 */
[----:B------:R-:W-:Y:S01]  /*9980*/  @P4 STG.E.U16 desc[UR36][R4.64+0x1e0], R144 ;  /* 0x0001e09004004986 */ /* 0x000fe2000c101524 */
[C---:B------:R-:W-:Y:S02]  /*9990*/  ISETP.GT.AND P4, PT, R0.reuse, RZ, P1 ;  /* 0x000000ff0000720c */ /* 0x040fe40000f84270 */
[----:B------:R-:W-:Y:S01]  /*99a0*/  F2FP.BF16.F32.PACK_AB R146, RZ, R146 ;  /* 0x00000092ff92723e */ /* 0x000fe200000010ff */
[----:B------:R-:W-:Y:S01]  /*99b0*/  @P5 STG.E.U16 desc[UR36][R4.64+0x1e2], R145 ;  /* 0x0001e29104005986 */ /* 0x000fe2000c101524 */
[----:B------:R-:W-:-:S02]  /*99c0*/  ISETP.GT.AND P5, PT, R0, RZ, P2 ;  /* 0x000000ff0000720c */ /* 0x000fc400017a4270 */
[C---:B------:R-:W-:Y:S02]  /*99d0*/  ISETP.GT.AND P2, PT, R0.reuse, 0x8, P2 ;  /* 0x000000080000780c */ /* 0x040fe40001744270 */
[----:B------:R-:W-:Y:S01]  /*99e0*/  F2FP.BF16.F32.PACK_AB R147, RZ, R147 ;  /* 0x00000093ff93723e */ /* 0x000fe200000010ff */
[----:B------:R-:W-:Y:S01]  /*99f0*/  @P3 STG.E.U16 desc[UR36][R6.64+0x1e0], R146 ;  /* 0x0001e09206003986 */ /* 0x000fe2000c101524 */
[----:B------:R-:W-:Y:S02]  /*9a00*/  ISETP.GT.AND P1, PT, R0, 0x8, P1 ;  /* 0x000000080000780c */ /* 0x000fe40000f24270 */
[----:B------:R-:W-:Y:S01]  /*9a10*/  F2FP.BF16.F32.PACK_AB R148, RZ, R148 ;  /* 0x00000094ff94723e */ /* 0x000fe200000010ff */
[----:B------:R-:W-:Y:S01]  /*9a20*/  @P0 STG.E.U16 desc[UR36][R6.64+0x1e2], R147 ;  /* 0x0001e29306000986 */ /* 0x000fe2000c101524 */
[----:B------:R-:W-:Y:S02]  /*9a30*/  F2FP.BF16.F32.PACK_AB R149, RZ, R149 ;  /* 0x00000095ff95723e */ /* 0x000fe400000010ff */
[----:B------:R-:W-:Y:S01]  /*9a40*/  F2FP.BF16.F32.PACK_AB R150, RZ, R150 ;  /* 0x00000096ff96723e */ /* 0x000fe200000010ff */
[----:B------:R-:W-:Y:S01]  /*9a50*/  @P5 STG.E.U16 desc[UR36][R4.64+0x1f0], R148 ;  /* 0x0001f09404005986 */ /* 0x000fe2000c101524 */
[----:B------:R-:W-:-:S03]  /*9a60*/  F2FP.BF16.F32.PACK_AB R151, RZ, R151 ;  /* 0x00000097ff97723e */ /* 0x000fc600000010ff */
[----:B------:R0:W-:Y:S02]  /*9a70*/  @P4 STG.E.U16 desc[UR36][R4.64+0x1f2], R149 ;  /* 0x0001f29504004986 */ /* 0x0001e4000c101524 */
[----:B0-----:R-:W-:Y:S02]  /*9a80*/  @P2 IMAD.MOV.U32 R4, RZ, RZ, R6 ;  /* 0x000000ffff042224 */ /* 0x001fe400078e0006 */
[----:B------:R-:W-:-:S05]  /*9a90*/  @P2 IMAD.MOV.U32 R5, RZ, RZ, R7 ;  /* 0x000000ffff052224 */ /* 0x000fca00078e0007 */
[----:B------:R0:W-:Y:S04]  /*9aa0*/  @P2 STG.E.U16 desc[UR36][R4.64+0x1f0], R150 ;  /* 0x0001f09604002986 */ /* 0x0001e8000c101524 */
[----:B------:R0:W-:Y:S02]  /*9ab0*/  @P1 STG.E.U16 desc[UR36][R6.64+0x1f2], R151 ;  /* 0x0001f29706001986 */ /* 0x0001e4000c101524 */
.L_x_289:
[----:B------:R-:W-:Y:S05]  /*9ac0*/  BSYNC B0 ;  /* 0x0000000000007941 */ /* 0x000fea0003800000 */
.L_x_35:
[----:B------:R-:W-:Y:S01]  /*9ad0*/  ULDC UR4, c[0x0][0xc] ;  /* 0x0000030000047ab9 */ /* 0x000fe20000000800 */
[----:B------:R-:W-:Y:S01]  /*9ae0*/  ULDC UR5, c[0x0][0x10] ;  /* 0x0000040000057ab9 */ /* 0x000fe20000000800 */
[----:B0-----:R-:W0:Y:S01]  /*9af0*/  LDC R3, c[0x0][0x14] ;  /* 0x00000500ff037b82 */ /* 0x001e220000000800 */
[----:B------:R-:W-:Y:S01]  /*9b00*/  UIMAD.WIDE.U32 UR4, UR4, UR5, URZ ;  /* 0x00000005040472a5 */ /* 0x000fe2000f8e003f */
[----:B------:R-:W-:Y:S01]  /*9b10*/  PRMT R0, RZ, 0x7610, R0 ;  /* 0x00007610ff007816 */ /* 0x000fe20000000000 */
[----:B------:R-:W-:Y:S02]  /*9b20*/  IMAD.MOV.U32 R153, RZ, RZ, -0x1 ;  /* 0xffffffffff997424 */ /* 0x000fe400078e00ff */
[----:B------:R-:W-:Y:S02]  /*9b30*/  IMAD.MOV.U32 R23, RZ, RZ, -0x1 ;  /* 0xffffffffff177424 */ /* 0x000fe400078e00ff */
[----:B0-----:R-:W-:-:S04]  /*9b40*/  IMAD.WIDE.U32 R16, R3, UR4, R16 ;  /* 0x0000000403107c25 */ /* 0x001fc8000f8e0010 */
[----:B------:R-:W-:Y:S01]  /*9b50*/  IMAD R3, R3, UR5, RZ ;  /* 0x0000000503037c24 */ /* 0x000fe2000f8e02ff */
[----:B------:R-:W-:Y:S02]  /*9b60*/  ULDC.64 UR4, c[0x0][0x650] ;  /* 0x0001940000047ab9 */ /* 0x000fe40000000a00 */
[----:B------:R-:W-:Y:S01]  /*9b70*/  ISETP.GE.U32.AND P0, PT, R16, UR4, PT ;  /* 0x0000000410007c0c */ /* 0x000fe2000bf06070 */
[----:B------:R-:W-:-:S05]  /*9b80*/  IMAD.IADD R17, R17, 0x1, R3 ;  /* 0x0000000111117824 */ /* 0x000fca00078e0203 */
[----:B------:R-:W-:-:S13]  /*9b90*/  ISETP.GE.U32.AND.EX P0, PT, R17, UR5, PT, P0 ;  /* 0x0000000511007c0c */ /* 0x000fda000bf06100 */
[----:B------:R-:W-:Y:S05]  /*9ba0*/  @P0 BRA `(.L_x_290) ;  /* 0x0000000400640947 */ /* 0x000fea0003800000 */
[----:B------:R-:W0:Y:S01]  /*9bb0*/  S2R R12, SR_CTAID.X ;  /* 0x00000000000c7919 */ /* 0x000e220000002500 */
[----:B------:R-:W0:Y:S01]  /*9bc0*/  LDC.64 R10, c[0x0][0x628] ;  /* 0x00018a00ff0a7b82 */ /* 0x000e220000000a00 */
[----:B------:R-:W-:Y:S01]  /*9bd0*/  ULDC UR4, c[0x0][0x150] ;  /* 0x0000540000047ab9 */ /* 0x000fe20000000800 */
[----:B-1234-:R-:W-:Y:S01]  /*9be0*/  IMAD.MOV.U32 R8, RZ, RZ, R16 ;  /* 0x000000ffff087224 */ /* 0x01efe200078e0010 */
[----:B-----5:R-:W1:Y:S01]  /*9bf0*/  S2R R24, SR_CTAID.Y ;  /* 0x0000000000187919 */ /* 0x020e620000002600 */
[----:B------:R-:W-:-:S04]  /*9c00*/  IMAD.MOV.U32 R9, RZ, RZ, R17 ;  /* 0x000000ffff097224 */ /* 0x000fc800078e0011 */
[----:B------:R-:W2:Y:S08]  /*9c10*/  LDC R21, c[0x0][0x144] ;  /* 0x00005100ff157b82 */ /* 0x000eb00000000800 */
[----:B------:R-:W3:Y:S08]  /*9c20*/  LDC R0, c[0x0][0x630] ;  /* 0x00018c00ff007b82 */ /* 0x000ef00000000800 */
[----:B------:R-:W4:Y:S01]  /*9c30*/  LDC.64 R14, c[0x0][0x620] ;  /* 0x00018800ff0e7b82 */ /* 0x000f220000000a00 */
[----:B0-----:R-:W-:-:S04]  /*9c40*/  ISETP.NE.U32.AND P0, PT, R10, RZ, PT ;  /* 0x000000ff0a00720c */ /* 0x001fc80003f05070 */
[----:B------:R-:W-:Y:S02]  /*9c50*/  ISETP.NE.AND.EX P0, PT, R11, RZ, PT, P0 ;  /* 0x000000ff0b00720c */ /* 0x000fe40003f05300 */
[----:B------:R-:W-:-:S05]  /*9c60*/  I2FP.F32.U32 R3, R12 ;  /* 0x0000000c00037245 */ /* 0x000fca0000201000 */
[----:B------:R-:W-:-:S04]  /*9c70*/  FMUL R3, R3, UR4 ;  /* 0x0000000403037c20 */ /* 0x000fc80008400000 */
[----:B------:R0:W0:Y:S02]  /*9c80*/  F2I.U32.TRUNC.NTZ R20, R3 ;  /* 0x0000000300147305 */ /* 0x000024000020f000 */
[----:B-123--:R-:W-:Y:S05]  /*9c90*/  @!P0 BRA `(.L_x_291) ;  /* 0x0000000000288947 */ /* 0x00efea0003800000 */
[----:B0-----:R-:W0:Y:S02]  /*9ca0*/  LDC R3, c[0x0][0x634] ;  /* 0x00018d00ff037b82 */ /* 0x001e240000000800 */
        /* <DEDUP_REMOVED lines=9> */
.L_x_291:
[----:B------:R-:W1:Y:S01]  /*9d40*/  LDC.64 R28, c[0x0][0x640] ;  /* 0x00019000ff1c7b82 */ /* 0x000e620000000a00 */
[-CC-:B------:R-:W-:Y:S01]  /*9d50*/  SHF.R.U64 R23, R8, R0.reuse, R9.reuse ;  /* 0x0000000008177219 */ /* 0x180fe20000001209 */
[----:B0-----:R-:W-:Y:S01]  /*9d60*/  IMAD.MOV R20, RZ, RZ, -R20 ;  /* 0x000000ffff147224 */ /* 0x001fe200078e0a14 */
[----:B------:R-:W-:Y:S01]  /*9d70*/  SHF.R.U32.HI R0, RZ, R0, R9 ;  /* 0x00000000ff007219 */ /* 0x000fe20000011609 */
[----:B------:R-:W-:Y:S01]  /*9d80*/  ULDC UR4, c[0x0][0x154] ;  /* 0x0000550000047ab9 */ /* 0x000fe20000000800 */
[----:B------:R-:W-:Y:S01]  /*9d90*/  IADD3 R3, P0, RZ, -R23, RZ ;  /* 0x80000017ff037210 */ /* 0x000fe20007f1e0ff */
[----:B------:R-:W-:Y:S02]  /*9da0*/  IMAD R21, R21, R20, R12 ;  /* 0x0000001415157224 */ /* 0x000fe400078e020c */
[----:B------:R-:W0:Y:S01]  /*9db0*/  LDC R6, c[0x0][0x618] ;  /* 0x00018600ff067b82 */ /* 0x000e220000000800 */
[----:B------:R-:W-:Y:S02]  /*9dc0*/  IMAD.MOV.U32 R7, RZ, RZ, 0x1 ;  /* 0x00000001ff077424 */ /* 0x000fe400078e00ff */
[----:B------:R-:W-:-:S04]  /*9dd0*/  IMAD.X R5, RZ, RZ, ~R0, P0 ;  /* 0x000000ffff057224 */ /* 0x000fc800000e0e00 */
[-C--:B----4-:R-:W-:Y:S01]  /*9de0*/  IMAD R0, R5, R14.reuse, RZ ;  /* 0x0000000e05007224 */ /* 0x090fe200078e02ff */
[----:B------:R-:W2:Y:S01]  /*9df0*/  LDC R8, c[0x0][0x608] ;  /* 0x00018200ff087b82 */ /* 0x000ea20000000800 */
[----:B------:R-:W-:-:S04]  /*9e00*/  IMAD.WIDE.U32 R4, R3, R14, R16 ;  /* 0x0000000e03047225 */ /* 0x000fc800078e0010 */
[----:B------:R-:W-:Y:S01]  /*9e10*/  IMAD R3, R3, R15, R0 ;  /* 0x0000000f03037224 */ /* 0x000fe200078e0200 */
[----:B------:R-:W-:Y:S02]  /*9e20*/  I2FP.F32.U32 R0, R24 ;  /* 0x0000001800007245 */ /* 0x000fe40000201000 */
[----:B------:R-:W3:Y:S01]  /*9e30*/  LDC R26, c[0x0][0x658] ;  /* 0x00019600ff1a7b82 */ /* 0x000ee20000000800 */
[----:B------:R-:W-:Y:S01]  /*9e40*/  IMAD.IADD R3, R5, 0x1, R3 ;  /* 0x0000000105037824 */ /* 0x000fe200078e0203 */
[----:B-1----:R-:W-:Y:S01]  /*9e50*/  ISETP.NE.U32.AND P0, PT, R28, RZ, PT ;  /* 0x000000ff1c00720c */ /* 0x002fe20003f05070 */
[----:B------:R-:W-:Y:S01]  /*9e60*/  FMUL R0, R0, UR4 ;  /* 0x0000000400007c20 */ /* 0x000fe20008400000 */
[----:B------:R-:W-:Y:S02]  /*9e70*/  IMAD.MOV.U32 R5, RZ, RZ, -0x1 ;  /* 0xffffffffff057424 */ /* 0x000fe400078e00ff */
[----:B------:R-:W-:Y:S01]  /*9e80*/  ISETP.NE.AND.EX P0, PT, R29, RZ, PT, P0 ;  /* 0x000000ff1d00720c */ /* 0x000fe20003f05300 */
[----:B------:R1:W4:Y:S01]  /*9e90*/  F2I.U32.TRUNC.NTZ R13, R0 ;  /* 0x00000000000d7305 */ /* 0x000322000020f000 */
[----:B------:R-:W1:Y:S01]  /*9ea0*/  LDC R15, c[0x0][0x148] ;  /* 0x00005200ff0f7b82 */ /* 0x000e620000000800 */
[----:B0-----:R-:W-:-:S02]  /*9eb0*/  SHF.R.U64 R12, R4, R6, R3 ;  /* 0x00000006040c7219 */ /* 0x001fc40000001203 */
[----:B------:R-:W-:-:S05]  /*9ec0*/  SHF.R.U32.HI R3, RZ, R6, R3 ;  /* 0x00000006ff037219 */ /* 0x000fca0000011603 */
[----:B------:R-:W0:Y:S01]  /*9ed0*/  LDC R20, c[0x0][0x600] ;  /* 0x00018000ff147b82 */ /* 0x000e220000000800 */
[-CC-:B--2---:R-:W-:Y:S02]  /*9ee0*/  SHF.R.U64 R10, R12, R8.reuse, R3.reuse ;  /* 0x000000080c0a7219 */ /* 0x184fe40000001203 */
[----:B------:R-:W-:-:S05]  /*9ef0*/  SHF.R.U32.HI R3, RZ, R8, R3 ;  /* 0x00000008ff037219 */ /* 0x000fca0000011603 */
[----:B------:R-:W2:Y:S01]  /*9f00*/  LDC R27, c[0x0][0x648] ;  /* 0x00019200ff1b7b82 */ /* 0x000ea20000000800 */
[-C--:B---3--:R-:W-:Y:S02]  /*9f10*/  SHF.L.U32 R4, R5, R26.reuse, RZ ;  /* 0x0000001a05047219 */ /* 0x088fe400000006ff */
[--C-:B------:R-:W-:Y:S02]  /*9f20*/  SHF.R.U64 R14, R10, R26, R3.reuse ;  /* 0x0000001a0a0e7219 */ /* 0x100fe40000001203 */
[----:B------:R-:W-:Y:S02]  /*9f30*/  LOP3.LUT R25, RZ, R4, RZ, 0x33, !PT ;  /* 0x00000004ff197212 */ /* 0x000fe400078e33ff */
[-C--:B------:R-:W-:Y:S01]  /*9f40*/  SHF.R.U32.HI R5, RZ, R26.reuse, R3 ;  /* 0x0000001aff057219 */ /* 0x080fe20000011603 */
[----:B------:R-:W3:Y:S01]  /*9f50*/  LDC R30, c[0x0][0x638] ;  /* 0x00018e00ff1e7b82 */ /* 0x000ee20000000800 */
[----:B------:R-:W-:Y:S01]  /*9f60*/  SHF.L.U32 R154, R7, R26, RZ ;  /* 0x0000001a079a7219 */ /* 0x000fe200000006ff */
[----:B------:R-:W-:-:S06]  /*9f70*/  IMAD.MOV.U32 R4, RZ, RZ, R14 ;  /* 0x000000ffff047224 */ /* 0x000fcc00078e000e */
[----:B------:R-:W0:Y:S01]  /*9f80*/  LDC R31, c[0x0][0x610] ;  /* 0x00018400ff1f7b82 */ /* 0x000e220000000800 */
[----:B----4-:R-:W-:Y:S05]  /*9f90*/  @!P0 BRA `(.L_x_292) ;  /* 0x0000000000288947 */ /* 0x010fea0003800000 */
        /* <DEDUP_REMOVED lines=10> */
.L_x_292:
[----:B------:R-:W-:Y:S01]  /*a040*/  ISETP.NE.AND P0, PT, R2, 0x1, PT ;  /* 0x000000010200780c */ /* 0x000fe20003f05270 */
[----:B0-----:R-:W-:Y:S01]  /*a050*/  VIADD R7, R20, 0xffffffff ;  /* 0xffffffff14077836 */ /* 0x001fe20000000000 */
[----:B-12---:R-:W-:Y:S01]  /*a060*/  SHF.R.U64 R0, R4, R27, R5 ;  /* 0x0000001b04007219 */ /* 0x006fe20000001205 */
[----:B------:R-:W-:Y:S01]  /*a070*/  IMAD.MOV R13, RZ, RZ, -R13 ;  /* 0x000000ffff0d7224 */ /* 0x000fe200078e0a0d */
[----:B------:R-:W-:Y:S01]  /*a080*/  LOP3.LUT R5, R10, R25, RZ, 0xc0, !PT ;  /* 0x000000190a057212 */ /* 0x000fe200078ec0ff */
[----:B------:R-:W-:Y:S02]  /*a090*/  IMAD.MOV.U32 R4, RZ, RZ, 0x1 ;  /* 0x00000001ff047424 */ /* 0x000fe400078e00ff */
[----:B------:R-:W-:Y:S02]  /*a0a0*/  IMAD.MOV R3, RZ, RZ, -R0 ;  /* 0x000000ffff037224 */ /* 0x000fe400078e0a00 */
[----:B------:R-:W-:Y:S01]  /*a0b0*/  IMAD R154, R154, R0, R5 ;  /* 0x000000009a9a7224 */ /* 0x000fe200078e0205 */
[----:B------:R-:W-:Y:S01]  /*a0c0*/  LOP3.LUT R5, R12, R7, RZ, 0xc0, !PT ;  /* 0x000000070c057212 */ /* 0x000fe200078ec0ff */
[----:B---3--:R-:W-:-:S02]  /*a0d0*/  IMAD R0, R3, R30, R14 ;  /* 0x0000001e03007224 */ /* 0x008fc400078e020e */
[----:B------:R-:W-:Y:S02]  /*a0e0*/  @P0 IMAD R21, R15, R13, R24 ;  /* 0x0000000d0f150224 */ /* 0x000fe400078e0218 */
[----:B------:R-:W-:Y:S01]  /*a0f0*/  IMAD R3, R0, R20, R5 ;  /* 0x0000001400037224 */ /* 0x000fe200078e0205 */
[----:B------:R-:W-:Y:S01]  /*a100*/  PRMT R0, R4, 0x7610, R0 ;  /* 0x0000761004007816 */ /* 0x000fe20000000000 */
[----:B------:R-:W-:-:S05]  /*a110*/  IMAD R154, R154, R31, R21 ;  /* 0x0000001f9a9a7224 */ /* 0x000fca00078e0215 */
[----:B------:R-:W-:Y:S02]  /*a120*/  SEL R153, R3, R154, !P0 ;  /* 0x0000009a03997207 */ /* 0x000fe40004000000 */
[----:B------:R-:W-:-:S07]  /*a130*/  SEL R154, R154, R3, !P0 ;  /* 0x000000039a9a7207 */ /* 0x000fce0004000000 */
.L_x_290:
[----:B------:R-:W-:-:S13]  /*a140*/  LOP3.LUT P0, RZ, R0, 0xff, RZ, 0xc0, !PT ;  /* 0x000000ff00ff7812 */ /* 0x000fda000780c0ff */
[----:B------:R-:W-:Y:S05]  /*a150*/  @P0 BRA `(.L_x_293) ;  /* 0xffffff7000a40947 */ /* 0x000fea000383ffff */
[----:B------:R-:W-:Y:S05]  /*a160*/  EXIT ;  /* 0x000000000000794d */ /* 0x000fea0003800000 */
.L_x_8:
[----:B0-----:R-:W-:Y:S01]  /*a170*/  ULDC.64 UR4, c[0x0][0x650] ;  /* 0x0001940000047ab9 */ /* 0x001fe20000000a00 */
        /* <DEDUP_REMOVED lines=25> */
.L_x_295:
[----:B------:R-:W0:Y:S01]  /*a310*/  LDC.64 R28, c[0x0][0x640] ;  /* 0x00019000ff1c7b82 */ /* 0x000e220000000a00 */
[-CC-:B------:R-:W-:Y:S01]  /*a320*/  SHF.R.U64 R22, R12, R6.reuse, R13.reuse ;  /* 0x000000060c167219 */ /* 0x180fe2000000120d */
[----:B------:R-:W-:Y:S01]  /*a330*/  IMAD.MOV.U32 R30, RZ, RZ, 0x1 ;  /* 0x00000001ff1e7424 */ /* 0x000fe200078e00ff */
[----:B------:R-:W-:Y:S02]  /*a340*/  SHF.R.U32.HI R6, RZ, R6, R13 ;  /* 0x00000006ff067219 */ /* 0x000fe4000001160d */
        /* <DEDUP_REMOVED lines=8> */
[----:B------:R-:W-:Y:S01]  /*a3d0*/  IMAD.IADD R9, R9, 0x1, R11 ;  /* 0x0000000109097824 */ /* 0x000fe200078e020b */
[----:B0-----:R-:W-:-:S04]  /*a3e0*/  ISETP.NE.U32.AND P0, PT, R28, RZ, PT ;  /* 0x000000ff1c00720c */ /* 0x001fc80003f05070 */
[----:B------:R-:W-:Y:S02]  /*a3f0*/  ISETP.NE.AND.EX P0, PT, R29, RZ, PT, P0 ;  /* 0x000000ff1d00720c */ /* 0x000fe40003f05300 */
[----:B------:R-:W0:Y:S01]  /*a400*/  LDC R20, c[0x0][0x600] ;  /* 0x00018000ff147b82 */ /* 0x000e220000000800 */
[-CC-:B-1----:R-:W-:Y:S01]  /*a410*/  SHF.R.U64 R14, R8, R10.reuse, R9.reuse ;  /* 0x0000000a080e7219 */ /* 0x182fe20000001209 */
[----:B------:R-:W-:Y:S01]  /*a420*/  IMAD.MOV.U32 R8, RZ, RZ, -0x1 ;  /* 0xffffffffff087424 */ /* 0x000fe200078e00ff */
[----:B------:R-:W-:-:S05]  /*a430*/  SHF.R.U32.HI R9, RZ, R10, R9 ;  /* 0x0000000aff097219 */ /* 0x000fca0000011609 */
[----:B------:R-:W1:Y:S01]  /*a440*/  LDC R26, c[0x0][0x648] ;  /* 0x00019200ff1a7b82 */ /* 0x000e620000000800 */
[-CC-:B--2---:R-:W-:Y:S02]  /*a450*/  SHF.R.U64 R21, R14, R12.reuse, R9.reuse ;  /* 0x0000000c0e157219 */ /* 0x184fe40000001209 */
[----:B------:R-:W-:-:S05]  /*a460*/  SHF.R.U32.HI R6, RZ, R12, R9 ;  /* 0x0000000cff067219 */ /* 0x000fca0000011609 */
[----:B------:R-:W2:Y:S01]  /*a470*/  LDC R27, c[0x0][0x638] ;  /* 0x00018e00ff1b7b82 */ /* 0x000ea20000000800 */
[-C--:B---3--:R-:W-:Y:S02]  /*a480*/  SHF.L.U32 R8, R8, R25.reuse, RZ ;  /* 0x0000001908087219 */ /* 0x088fe400000006ff */
[-CC-:B------:R-:W-:Y:S02]  /*a490*/  SHF.R.U64 R23, R21, R25.reuse, R6.reuse ;  /* 0x0000001915177219 */ /* 0x180fe40000001206 */
[----:B------:R-:W-:Y:S02]  /*a4a0*/  LOP3.LUT R32, RZ, R8, RZ, 0x33, !PT ;  /* 0x00000008ff207212 */ /* 0x000fe400078e33ff */
[----:B------:R-:W-:Y:S01]  /*a4b0*/  SHF.R.U32.HI R9, RZ, R25, R6 ;  /* 0x00000019ff097219 */ /* 0x000fe20000011606 */
[----:B------:R-:W3:Y:S01]  /*a4c0*/  LDC R31, c[0x0][0x610] ;  /* 0x00018400ff1f7b82 */ /* 0x000ee20000000800 */
[----:B------:R-:W-:Y:S01]  /*a4d0*/  IMAD.MOV.U32 R8, RZ, RZ, R23 ;  /* 0x000000ffff087224 */ /* 0x000fe200078e0017 */
[----:B------:R-:W-:Y:S06]  /*a4e0*/  @!P0 BRA `(.L_x_296) ;  /* 0x0000000000288947 */ /* 0x000fec0003800000 */
        /* <DEDUP_REMOVED lines=10> */
.L_x_296:
[----:B------:R-:W-:Y:S02]  /*a590*/  ISETP.NE.AND P0, PT, R2, 0x1, PT ;  /* 0x000000010200780c */ /* 0x000fe40003f05270 */
[----:B-1----:R-:W-:Y:S01]  /*a5a0*/  SHF.R.U64 R6, R8, R26, R9 ;  /* 0x0000001a08067219 */ /* 0x002fe20000001209 */
[----:B0-----:R-:W-:Y:S01]  /*a5b0*/  VIADD R9, R20, 0xffffffff ;  /* 0xffffffff14097836 */ /* 0x001fe20000000000 */
[----:B------:R-:W-:Y:S02]  /*a5c0*/  SHF.L.U32 R30, R30, R25, RZ ;  /* 0x000000191e1e7219 */ /* 0x000fe400000006ff */
[----:B------:R-:W-:Y:S01]  /*a5d0*/  LOP3.LUT R5, R21, R32, RZ, 0xc0, !PT ;  /* 0x0000002015057212 */ /* 0x000fe200078ec0ff */
[----:B------:R-:W-:-:S04]  /*a5e0*/  IMAD.MOV R8, RZ, RZ, -R6 ;  /* 0x000000ffff087224 */ /* 0x000fc800078e0a06 */
[----:B------:R-:W-:Y:S01]  /*a5f0*/  IMAD R6, R30, R6, R5 ;  /* 0x000000061e067224 */ /* 0x000fe200078e0205 */
[----:B------:R-:W-:Y:S01]  /*a600*/  LOP3.LUT R5, R14, R9, RZ, 0xc0, !PT ;  /* 0x000000090e057212 */ /* 0x000fe200078ec0ff */
[----:B------:R-:W-:Y:S02]  /*a610*/  @P0 IMAD R3, R7, R24, R4 ;  /* 0x0000001807030224 */ /* 0x000fe400078e0204 */
[----:B--2---:R-:W-:Y:S02]  /*a620*/  IMAD R4, R8, R27, R23 ;  /* 0x0000001b08047224 */ /* 0x004fe400078e0217 */
[----:B---3--:R-:W-:Y:S02]  /*a630*/  IMAD R3, R6, R31, R3 ;  /* 0x0000001f06037224 */ /* 0x008fe400078e0203 */
[----:B------:R-:W-:Y:S02]  /*a640*/  IMAD R4, R4, R20, R5 ;  /* 0x0000001404047224 */ /* 0x000fe400078e0205 */
[----:B------:R-:W-:-:S02]  /*a650*/  IMAD.MOV.U32 R8, RZ, RZ, 0x1 ;  /* 0x00000001ff087424 */ /* 0x000fc400078e00ff */
[----:B------:R-:W-:Y:S01]  /*a660*/  IMAD.MOV.U32 R6, RZ, RZ, R22 ;  /* 0x000000ffff067224 */ /* 0x000fe200078e0016 */
[----:B------:R-:W-:Y:S02]  /*a670*/  SEL R21, R4, R3, !P0 ;  /* 0x0000000304157207 */ /* 0x000fe40004000000 */
[----:B------:R-:W-:-:S07]  /*a680*/  SEL R20, R3, R4, !P0 ;  /* 0x0000000403147207 */ /* 0x000fce0004000000 */
.L_x_294:
[----:B------:R-:W-:-:S08]  /*a690*/  NOP ;  /* 0x0000000000007918 */ /* 0x000fd00000000000 */
[----:B------:R-:W0:-:S00]  /*a6a0*/  USETMAXREG.DEALLOC.CTAPOOL 0x28 ;  /* 0x00000028000079c8 */ /* 0x000e0000080e0500 */
[----:B0-----:R-:W-:-:S13]  /*a6b0*/  ISETP.NE.AND P0, PT, R0, RZ, PT ;  /* 0x000000ff0000720c */ /* 0x001fda0003f05270 */
[----:B------:R-:W-:Y:S05]  /*a6c0*/  @P0 EXIT ;  /* 0x000000000000094d */ /* 0x000fea0003800000 */
[----:B------:R-:W-:Y:S01]  /*a6d0*/  LOP3.LUT P0, RZ, R8, 0xff, RZ, 0xc0, !PT ;  /* 0x000000ff08ff7812 */ /* 0x000fe2000780c0ff */
[----:B------:R-:W-:Y:S02]  /*a6e0*/  IMAD.MOV.U32 R0, RZ, RZ, 0x1 ;  /* 0x00000001ff007424 */ /* 0x000fe400078e00ff */
[----:B------:R-:W-:-:S10]  /*a6f0*/  IMAD.MOV.U32 R3, RZ, RZ, RZ ;  /* 0x000000ffff037224 */ /* 0x000fd400078e00ff */
[----:B------:R-:W-:Y:S05]  /*a700*/  @!P0 BRA `(.L_x_297) ;  /* 0x0000000c00408947 */ /* 0x000fea0003800000 */
[----:B------:R-:W0:Y:S01]  /*a710*/  LDC R0, c[0x0][0x28c] ;  /* 0x0000a300ff007b82 */ /* 0x000e220000000800 */
[----:B------:R-:W1:Y:S01]  /*a720*/  S2R R9, SR_CgaCtaId ;  /* 0x0000000000097919 */ /* 0x000e620000008800 */
[----:B------:R-:W-:Y:S01]  /*a730*/  ULDC UR5, c[0x0][0x600] ;  /* 0x0001800000057ab9 */ /* 0x000fe20000000800 */
[----:B------:R-:W-:Y:S01]  /*a740*/  ULDC UR4, c[0x0][0xc] ;  /* 0x0000030000047ab9 */ /* 0x000fe20000000800 */
[----:B------:R-:W-:Y:S01]  /*a750*/  UIADD3 UR16, UR5, -0x1, URZ ;  /* 0xffffffff05107890 */ /* 0x000fe2000fffe03f */
[----:B------:R-:W-:Y:S01]  /*a760*/  BSSY B0, `(.L_x_297) ;  /* 0x00000ca000007945 */ /* 0x000fe20003800000 */
[----:B------:R-:W-:Y:S01]  /*a770*/  ULDC UR6, c[0x0][0x658] ;  /* 0x0001960000067ab9 */ /* 0x000fe20000000800 */
[----:B------:R-:W-:Y:S01]  /*a780*/  ULDC UR5, c[0x0][0x10] ;  /* 0x0000040000057ab9 */ /* 0x000fe20000000800 */
[----:B------:R-:W-:Y:S01]  /*a790*/  UMOV UR7, 0xffffffff ;  /* 0xffffffff00077882 */ /* 0x000fe20000000000 */
[----:B------:R-:W-:Y:S01]  /*a7a0*/  UMOV UR8, 0x1 ;  /* 0x0000000100087882 */ /* 0x000fe20000000000 */
[----:B------:R-:W-:Y:S01]  /*a7b0*/  UIMAD.WIDE.U32 UR4, UR4, UR5, URZ ;  /* 0x00000005040472a5 */ /* 0x000fe2000f8e003f */
[----:B------:R-:W-:Y:S01]  /*a7c0*/  IMAD.MOV.U32 R11, RZ, RZ, 0x1 ;  /* 0x00000001ff0b7424 */ /* 0x000fe200078e00ff */
[----:B------:R-:W-:Y:S01]  /*a7d0*/  USHF.L.U32 UR7, UR7, UR6, URZ ;  /* 0x0000000607077299 */ /* 0x000fe2000800063f */
[----:B------:R-:W-:Y:S01]  /*a7e0*/  LOP3.LUT R8, R19, 0x2, RZ, 0xfc, !PT ;  /* 0x0000000213087812 */ /* 0x000fe200078efcff */
[----:B------:R-:W-:-:S02]  /*a7f0*/  USHF.L.U32 UR18, UR8, UR6, URZ ;  /* 0x0000000608127299 */ /* 0x000fc4000800063f */
[----:B------:R-:W-:Y:S01]  /*a800*/  ULOP3.LUT UR17, URZ, UR7, URZ, 0x33, !UPT ;  /* 0x000000073f117292 */ /* 0x000fe2000f8e333f */
[----:B------:R-:W-:Y:S01]  /*a810*/  ULDC UR6, c[0x0][0x14] ;  /* 0x0000050000067ab9 */ /* 0x000fe20000000800 */
[----:B------:R-:W-:Y:S01]  /*a820*/  ULDC.64 UR22, c[0x0][0x198] ;  /* 0x0000660000167ab9 */ /* 0x000fe20000000a00 */
[----:B------:R-:W-:Y:S02]  /*a830*/  UIMAD.WIDE.U32 UR20, UR4, UR6, URZ ;  /* 0x00000006041472a5 */ /* 0x000fe4000f8e003f */
[----:B------:R-:W-:Y:S01]  /*a840*/  UIMAD UR13, UR5, UR6, URZ ;  /* 0x00000006050d72a4 */ /* 0x000fe2000f8e023f */
[----:B0-----:R-:W-:-:S03]  /*a850*/  VIADD R0, R0, 0xf ;  /* 0x0000000f00007836 */ /* 0x001fc60000000000 */
[----:B------:R-:W-:Y:S02]  /*a860*/  UIADD3 UR13, UR21, UR13, URZ ;  /* 0x0000000d150d7290 */ /* 0x000fe4000fffe03f */
[----:B------:R-:W-:-:S04]  /*a870*/  SHF.R.S32.HI R3, RZ, 0x1f, R0 ;  /* 0x0000001fff037819 */ /* 0x000fc80000011400 */
[----:B------:R-:W-:Y:S01]  /*a880*/  LEA.HI R10, R3, R0, RZ, 0x4 ;  /* 0x00000000030a7211 */ /* 0x000fe200078f20ff */
[C---:B-1----:R-:W-:Y:S02]  /*a890*/  IMAD.SHL.U32 R12, R9.reuse, 0x80, RZ ;  /* 0x00000080090c7824 */ /* 0x042fe400078e00ff */
[----:B------:R-:W-:Y:S01]  /*a8a0*/  IMAD.MOV.U32 R0, RZ, RZ, 0x1 ;  /* 0x00000001ff007424 */ /* 0x000fe200078e00ff */
[----:B------:R-:W-:Y:S01]  /*a8b0*/  SHF.R.S32.HI R10, RZ, 0x4, R10 ;  /* 0x00000004ff0a7819 */ /* 0x000fe2000001140a */
[----:B------:R-:W-:Y:S01]  /*a8c0*/  IMAD.MOV.U32 R3, RZ, RZ, RZ ;  /* 0x000000ffff037224 */ /* 0x000fe200078e00ff */
[----:B------:R-:W-:Y:S01]  /*a8d0*/  LOP3.LUT R12, R12, 0x80, RZ, 0xc0, !PT ;  /* 0x000000800c0c7812 */ /* 0x000fe200078ec0ff */
[----:B------:R-:W-:Y:S02]  /*a8e0*/  IMAD.SHL.U32 R9, R9, 0x800, RZ ;  /* 0x0000080009097824 */ /* 0x000fe400078e00ff */
[----:B------:R-:W-:-:S07]  /*a8f0*/  VIADD R13, R10, 0x1 ;  /* 0x000000010a0d7836 */ /* 0x000fce0000000000 */
.L_x_308:
[----:B------:R-:W-:-:S03]  /*a900*/  UMOV UR4, 0xffffffff ;  /* 0xffffffff00047882 */ /* 0x000fc60000000000 */
[----:B------:R-:W-:Y:S05]  /*a910*/  BRA.DIV UR4, `(.L_x_298) ;  /* 0x0000001604a07947 */ /* 0x000fea000b800000 */
[----:B------:R-:W-:-:S13]  /*a920*/  ELECT P6, URZ, PT ;  /* 0x00000000003f782f */ /* 0x000fda00038c0000 */
.L_x_333:
[----:B------:R-:W0:Y:S01]  /*a930*/  LDC R4, c[0x0][0x28c] ;  /* 0x0000a300ff047b82 */ /* 0x000e220000000800 */
[----:B------:R-:W-:Y:S01]  /*a940*/  BSSY B1, `(.L_x_299) ;  /* 0x0000038000017945 */ /* 0x000fe20003800000 */
[----:B0-----:R-:W-:-:S13]  /*a950*/  ISETP.LT.OR P6, PT, R4, 0x1, !P6 ;  /* 0x000000010400780c */ /* 0x001fda00077c1670 */
[----:B------:R-:W-:Y:S05]  /*a960*/  @P6 BRA `(.L_x_300) ;  /* 0x0000000000d46947 */ /* 0x000fea0003800000 */
[----:B------:R-:W-:Y:S02]  /*a970*/  IMAD R21, R21, 0x100, R12 ;  /* 0x0000010015157824 */ /* 0x000fe400078e020c */
[----:B------:R-:W-:Y:S02]  /*a980*/  IMAD.SHL.U32 R20, R20, 0x80, RZ ;  /* 0x0000008014147824 */ /* 0x000fe400078e00ff */
[----:B------:R-:W-:Y:S02]  /*a990*/  IMAD.MOV.U32 R24, RZ, RZ, RZ ;  /* 0x000000ffff187224 */ /* 0x000fe400078e00ff */
[----:B------:R-:W-:Y:S02]  /*a9a0*/  IMAD.MOV.U32 R4, RZ, RZ, R13 ;  /* 0x000000ffff047224 */ /* 0x000fe400078e000d */
[----:B------:R-:W-:Y:S02]  /*a9b0*/  IMAD.MOV.U32 R5, RZ, RZ, R0 ;  /* 0x000000ffff057224 */ /* 0x000fe400078e0000 */
[----:B------:R-:W-:-:S07]  /*a9c0*/  IMAD.MOV.U32 R7, RZ, RZ, R3 ;  /* 0x000000ffff077224 */ /* 0x000fce00078e0003 */
.L_x_303:
[----:B------:R-:W0:Y:S01]  /*a9d0*/  S2R R15, SR_CgaCtaId ;  /* 0x00000000000f7919 */ /* 0x000e220000008800 */
[----:B------:R-:W-:Y:S02]  /*a9e0*/  MOV R14, 0x400 ;  /* 0x00000400000e7802 */ /* 0x000fe40000000f00 */
[----:B------:R-:W-:Y:S02]  /*a9f0*/  LOP3.LUT P1, RZ, R18, 0x7f, RZ, 0xc0, !PT ;  /* 0x0000007f12ff7812 */ /* 0x000fe4000782c0ff */
[----:B0-----:R-:W-:Y:S02]  /*aa00*/  LEA R22, R15, R14, 0x18 ;  /* 0x0000000e0f167211 */ /* 0x001fe400078ec0ff */
[----:B------:R-:W-:-:S09]  /*aa10*/  SHF.L.U32 R14, R5, 0x1f, RZ ;  /* 0x0000001f050e7819 */ /* 0x000fd200000006ff */
[----:B------:R-:W0:Y:S01]  /*aa20*/  @!P1 LDC R15, c[0x0][0x500] ;  /* 0x00014000ff0f9b82 */ /* 0x000e220000000800 */
[----:B------:R-:W-:-:S04]  /*aa30*/  IMAD R23, R7, 0x8, R22 ;  /* 0x0000000807177824 */ /* 0x000fc800078e0216 */
[----:B------:R-:W1:Y:S02]  /*aa40*/  SYNCS.PHASECHK.TRANS64.TRYWAIT P0, [R23+URZ+0x90], R14 ;  /* 0x0000900e170075a7 */ /* 0x000e64000800017f */
[----:B-1----:R-:W-:Y:S05]  /*aa50*/  @!P0 BRA `(.L_x_301) ;  /* 0x0000001400708947 */ /* 0x002fea0003800000 */
.L_x_334:
[----:B-1----:R-:W-:Y:S01]  /*aa60*/  PRMT R14, R8, 0x9910, RZ ;  /* 0x00009910080e7816 */ /* 0x002fe200000000ff */
[----:B0-----:R0:W-:Y:S03]  /*aa70*/  @!P1 SYNCS.ARRIVE.TRANS64 RZ, [R23+URZ], R15 ;  /* 0x0000000f17ff99a7 */ /* 0x0011e6000800003f */
[----:B------:R-:W-:-:S13]  /*aa80*/  ISETP.NE.AND P0, PT, R14, 0x2, PT ;  /* 0x000000020e00780c */ /* 0x000fda0003f05270 */
[----:B0-----:R-:W-:Y:S05]  /*aa90*/  @P0 BRA `(.L_x_302) ;  /* 0x0000000000040947 */ /* 0x001fea0003800000 */
[----:B------:R-:W-:Y:S01]  /*aaa0*/  BPT.TRAP 0x1 ;  /* 0x000000040000795c */ /* 0x000fe20000300000 */
.L_x_302:
[----:B------:R-:W-:Y:S01]  /*aab0*/  IMAD.SHL.U32 R14, R7, 0x1000, RZ ;  /* 0x00001000070e7824 */ /* 0x000fe200078e00ff */
[----:B------:R-:W-:Y:S01]  /*aac0*/  R2UR UR9, R23 ;  /* 0x00000000170972ca */ /* 0x000fe200000e0000 */
[----:B------:R-:W-:Y:S01]  /*aad0*/  VIADD R4, R4, 0xffffffff ;  /* 0xffffffff04047836 */ /* 0x000fe20000000000 */
[----:B------:R-:W-:Y:S01]  /*aae0*/  R2UR UR11, R20 ;  /* 0x00000000140b72ca */ /* 0x000fe200000e0000 */
[----:B------:R-:W-:Y:S01]  /*aaf0*/  UIADD3 UR4, UP0, UR22, 0xf0, URZ ;  /* 0x000000f016047890 */ /* 0x000fe2000ff1e03f */
[----:B------:R-:W-:Y:S01]  /*ab00*/  LOP3.LUT R15, R14, 0x800, R9, 0xf8, !PT ;  /* 0x000008000e0f7812 */ /* 0x000fe200078ef809 */
[----:B------:R-:W-:Y:S01]  /*ab10*/  UIADD3 UR24, UP1, UR22, 0x1f0, URZ ;  /* 0x000001f016187890 */ /* 0x000fe2000ff3e03f */
[----:B------:R-:W-:Y:S01]  /*ab20*/  IADD3 R14, R22, 0x200, R14 ;  /* 0x00000200160e7810 */ /* 0x000fe20007ffe00e */
[----:B------:R-:W-:Y:S01]  /*ab30*/  UIADD3.X UR5, URZ, UR23, URZ, UP0, !UPT ;  /* 0x000000173f057290 */ /* 0x000fe200087fe43f */
[----:B------:R-:W-:Y:S01]  /*ab40*/  R2UR UR10, R24 ;  /* 0x00000000180a72ca */ /* 0x000fe200000e0000 */
[----:B------:R-:W-:Y:S01]  /*ab50*/  IMAD R15, R15, 0x2, R22 ;  /* 0x000000020f0f7824 */ /* 0x000fe200078e0216 */
[----:B------:R-:W-:Y:S01]  /*ab60*/  R2UR UR14, R14 ;  /* 0x000000000e0e72ca */ /* 0x000fe200000e0000 */
[----:B------:R-:W-:Y:S01]  /*ab70*/  VIADD R7, R7, 0x1 ;  /* 0x0000000107077836 */ /* 0x000fe20000000000 */
[----:B------:R-:W-:Y:S01]  /*ab80*/  R2UR UR12, R6 ;  /* 0x00000000060c72ca */ /* 0x000fe200000e0000 */
[----:B------:R-:W-:Y:S01]  /*ab90*/  UIADD3.X UR25, URZ, UR23, URZ, UP1, !UPT ;  /* 0x000000173f197290 */ /* 0x000fe20008ffe43f */
[----:B------:R-:W-:Y:S01]  /*aba0*/  R2UR UR8, R15 ;  /* 0x000000000f0872ca */ /* 0x000fe200000e0000 */
[----:B------:R-:W-:Y:S01]  /*abb0*/  UMOV UR6, 0x0 ;  /* 0x0000000000067882 */ /* 0x000fe20000000000 */
[----:B------:R-:W-:Y:S01]  /*abc0*/  R2UR UR19, R21 ;  /* 0x00000000151372ca */ /* 0x000fe200000e0000 */
[----:B------:R-:W-:Y:S01]  /*abd0*/  UMOV UR7, 0x10000000 ;  /* 0x1000000000077882 */ /* 0x000fe20000000000 */
[----:B------:R-:W-:Y:S01]  /*abe0*/  ISETP.GT.AND P1, PT, R4, 0x1, PT ;  /* 0x000000010400780c */ /* 0x000fe20003f24270 */
[----:B------:R-:W-:Y:S01]  /*abf0*/  UMOV UR26, 0x30000 ;  /* 0x00030000001a7882 */ /* 0x000fe20000000000 */
[----:B------:R-:W-:Y:S01]  /*ac00*/  ISETP.NE.AND P0, PT, R7, 0x12, PT ;  /* 0x000000120700780c */ /* 0x000fe20003f05270 */
[----:B------:R-:W-:-:S03]  /*ac10*/  VIADD R24, R24, 0x10 ;  /* 0x0000001018187836 */ /* 0x000fc60000000000 */
[----:B------:R-:W-:Y:S02]  /*ac20*/  SEL R14, RZ, 0x1, P0 ;  /* 0x00000001ff0e7807 */ /* 0x000fe40000000000 */
[----:B------:R-:W-:Y:S01]  /*ac30*/  SEL R7, R7, RZ, P0 ;  /* 0x000000ff07077207 */ /* 0x000fe20000000000 */
[----:B------:R-:W-:Y:S01]  /*ac40*/  UIADD3 UR15, UR8, 0x12200, URZ ;  /* 0x00012200080f7890 */ /* 0x000fe2000fffe03f */
[----:B------:R-:W-:Y:S02]  /*ac50*/  LOP3.LUT R5, R5, R14, RZ, 0x3c, !PT ;  /* 0x0000000e05057212 */ /* 0x000fe400078e3cff */
[----:B------:R-:W-:Y:S02]  /*ac60*/  UMOV UR8, UR14 ;  /* 0x0000000e00087c82 */ /* 0x000fe40008000000 */
[----:B------:R0:W-:Y:S02]  /*ac70*/  UTMALDG.3D [UR8], [UR4], desc[UR6] ;  /* 0x00000608040075b4 */ /* 0x0001e40008011000 */
[----:B0-----:R-:W-:Y:S01]  /*ac80*/  UMOV UR8, UR15 ;  /* 0x0000000f00087c82 */ /* 0x001fe20008000000 */
[----:B------:R-:W-:-:S02]  /*ac90*/  UMOV UR11, UR19 ;  /* 0x00000013000b7c82 */ /* 0x000fc40008000000 */
[----:B------:R0:W-:Y:S02]  /*aca0*/  UTMALDG.3D.MULTICAST [UR8], [UR24], UR26, desc[UR6] ;  /* 0x00000608180073b4 */ /* 0x0001e4000801181a */
[----:B0-----:R-:W-:Y:S05]  /*acb0*/  @P1 BRA `(.L_x_303) ;  /* 0xfffffffc00441947 */ /* 0x001fea000383ffff */
.L_x_300:
[----:B------:R-:W-:Y:S05]  /*acc0*/  BSYNC B1 ;  /* 0x0000000000017941 */ /* 0x000fea0003800000 */
.L_x_299:
[----:B------:R-:W-:Y:S01]  /*acd0*/  LOP3.LUT P1, RZ, R11, 0xff, RZ, 0xc0, !PT ;  /* 0x000000ff0bff7812 */ /* 0x000fe2000782c0ff */
[C---:B------:R-:W-:Y:S01]  /*ace0*/  IMAD.IADD R6, R10.reuse, 0x1, R3 ;  /* 0x000000010a067824 */ /* 0x040fe200078e0203 */
[----:B------:R-:W-:Y:S01]  /*acf0*/  ULDC.64 UR4, c[0x0][0x650] ;  /* 0x0001940000047ab9 */ /* 0x000fe20000000a00 */
[----:B------:R-:W-:Y:S01]  /*ad00*/  ISETP.GE.U32.AND P2, PT, R10, 0x12, PT ;  /* 0x000000120a00780c */ /* 0x000fe20003f46070 */
[----:B------:R-:W-:Y:S01]  /*ad10*/  BSSY B1, `(.L_x_304) ;  /* 0x000006c000017945 */ /* 0x000fe20003800000 */
[----:B------:R-:W-:Y:S01]  /*ad20*/  IMAD.MOV.U32 R20, RZ, RZ, -0x1 ;  /* 0xffffffffff147424 */ /* 0x000fe200078e00ff */
[----:B------:R-:W-:Y:S01]  /*ad30*/  ISETP.GT.U32.AND P0, PT, R6, 0x11, PT ;  /* 0x000000110600780c */ /* 0x000fe20003f04070 */
[----:B------:R-:W-:Y:S01]  /*ad40*/  IMAD.MOV.U32 R21, RZ, RZ, -0x1 ;  /* 0xffffffffff157424 */ /* 0x000fe200078e00ff */
[----:B------:R-:W-:Y:S02]  /*ad50*/  PRMT R11, RZ, 0x7610, R11 ;  /* 0x00007610ff0b7816 */ /* 0x000fe4000000000b */
[----:B------:R-:W-:-:S03]  /*ad60*/  ISETP.LT.U32.AND P0, PT, R10, 0x12, P0 ;  /* 0x000000120a00780c */ /* 0x000fc60000701070 */
[----:B------:R-:W0:Y:S01]  /*ad70*/  @P1 S2R R5, SR_CgaCtaId ;  /* 0x0000000000051919 */ /* 0x000e220000008800 */
[----:B------:R-:W-:-:S04]  /*ad80*/  @P1 MOV R4, 0x400 ;  /* 0x0000040000041802 */ /* 0x000fc80000000f00 */
[----:B0-----:R-:W-:Y:S01]  /*ad90*/  @P1 LEA R3, R5, R4, 0x18 ;  /* 0x0000000405031211 */ /* 0x001fe200078ec0ff */
[----:B------:R-:W-:-:S03]  /*ada0*/  IMAD.WIDE.U32 R4, R6, 0x38e38e39, RZ ;  /* 0x38e38e3906047825 */ /* 0x000fc600078e00ff */
[----:B------:R0:W-:Y:S01]  /*adb0*/  @P1 SYNCS.ARRIVE.TRANS64.A1T0 RZ, [R3+URZ+0x138], RZ ;  /* 0x000138ff03ff19a7 */ /* 0x0001e2000810003f */
[----:B------:R-:W-:Y:S02]  /*adc0*/  IADD3 R16, P1, R16, UR20, RZ ;  /* 0x0000001410107c10 */ /* 0x000fe4000ff3e0ff */
[----:B------:R-:W-:Y:S02]  /*add0*/  SHF.R.U32.HI R5, RZ, 0x2, R5 ;  /* 0x00000002ff057819 */ /* 0x000fe40000011605 */
[----:B------:R-:W-:Y:S02]  /*ade0*/  IADD3.X R17, R17, UR13, RZ, P1, !PT ;  /* 0x0000000d11117c10 */ /* 0x000fe40008ffe4ff */
[----:B------:R-:W-:Y:S02]  /*adf0*/  PRMT R4, RZ, 0x7610, R4 ;  /* 0x00007610ff047816 */ /* 0x000fe40000000004 */
[----:B0-----:R-:W-:Y:S02]  /*ae00*/  SEL R3, RZ, 0x1, !P0 ;  /* 0x00000001ff037807 */ /* 0x001fe40004000000 */
[----:B------:R-:W-:-:S02]  /*ae10*/  ISETP.GE.U32.AND P0, PT, R16, UR4, PT ;  /* 0x0000000410007c0c */ /* 0x000fc4000bf06070 */
[----:B------:R-:W-:Y:S01]  /*ae20*/  LOP3.LUT R0, R0, R3, RZ, 0x3c, !PT ;  /* 0x0000000300007212 */ /* 0x000fe200078e3cff */
[----:B------:R-:W-:Y:S01]  /*ae30*/  IMAD R3, R5, -0x12, R6 ;  /* 0xffffffee05037824 */ /* 0x000fe200078e0206 */
[----:B------:R-:W-:Y:S01]  /*ae40*/  ISETP.GE.U32.AND.EX P0, PT, R17, UR5, PT, P0 ;  /* 0x0000000511007c0c */ /* 0x000fe2000bf06100 */
[----:B------:R-:W-:Y:S01]  /*ae50*/  IMAD.MOV.U32 R6, RZ, RZ, -0x1 ;  /* 0xffffffffff067424 */ /* 0x000fe200078e00ff */
[----:B------:R-:W-:-:S11]  /*ae60*/  @P2 LOP3.LUT R0, R0, 0x1, R5, 0x78, !PT ;  /* 0x0000000100002812 */ /* 0x000fd600078e7805 */
[----:B------:R-:W-:Y:S05]  /*ae70*/  @P0 BRA `(.L_x_305) ;  /* 0x0000000400540947 */ /* 0x000fea0003800000 */
[----:B------:R-:W0:Y:S01]  /*ae80*/  S2R R15, SR_CTAID.X ;  /* 0x00000000000f7919 */ /* 0x000e220000002500 */
[----:B------:R-:W-:Y:S01]  /*ae90*/  ULDC.64 UR4, c[0x0][0x628] ;  /* 0x00018a0000047ab9 */ /* 0x000fe20000000a00 */
[----:B------:R-:W-:Y:S01]  /*aea0*/  ULDC UR7, c[0x0][0x630] ;  /* 0x00018c0000077ab9 */ /* 0x000fe20000000800 */
[----:B------:R-:W-:Y:S01]  /*aeb0*/  ISETP.NE.U32.AND P0, PT, RZ, UR4, PT ;  /* 0x00000004ff007c0c */ /* 0x000fe2000bf05070 */
[----:B------:R-:W1:Y:S01]  /*aec0*/  S2R R20, SR_CTAID.Y ;  /* 0x0000000000147919 */ /* 0x000e620000002600 */
[----:B------:R-:W-:Y:S01]  /*aed0*/  ULDC UR8, c[0x0][0x150] ;  /* 0x0000540000087ab9 */ /* 0x000fe20000000800 */
[----:B------:R-:W-:Y:S01]  /*aee0*/  IMAD.MOV.U32 R4, RZ, RZ, R16 ;  /* 0x000000ffff047224 */ /* 0x000fe200078e0010 */
[----:B------:R-:W-:Y:S01]  /*aef0*/  ISETP.NE.AND.EX P0, PT, RZ, UR5, PT, P0 ;  /* 0x00000005ff007c0c */ /* 0x000fe2000bf05300 */
[----:B------:R-:W-:Y:S01]  /*af00*/  IMAD.MOV.U32 R5, RZ, RZ, R17 ;  /* 0x000000ffff057224 */ /* 0x000fe200078e0011 */
[----:B0-----:R-:W-:-:S11]  /*af10*/  I2FP.F32.U32 R22, R15 ;  /* 0x0000000f00167245 */ /* 0x001fd60000201000 */
[----:B------:R-:W-:Y:S05]  /*af20*/  @!P0 BRA `(.L_x_306) ;  /* 0x0000000000288947 */ /* 0x000fea0003800000 */
[----:B------:R-:W-:Y:S02]  /*af30*/  ULDC UR6, c[0x0][0x634] ;  /* 0x00018d0000067ab9 */ /* 0x000fe40000000800 */
[----:B------:R-:W-:-:S05]  /*af40*/  IADD3 R5, P0, R16, UR6, RZ ;  /* 0x0000000610057c10 */ /* 0x000fca000ff1e0ff */
[----:B------:R-:W-:-:S04]  /*af50*/  IMAD.X R21, RZ, RZ, R17, P0 ;  /* 0x000000ffff157224 */ /* 0x000fc800000e0611 */
[----:B------:R-:W-:-:S04]  /*af60*/  IMAD.WIDE.U32 R6, R21, UR4, RZ ;  /* 0x0000000415067c25 */ /* 0x000fc8000f8e00ff */
[----:B------:R-:W-:-:S04]  /*af70*/  IMAD.WIDE.U32 R6, P0, R5, UR5, R6 ;  /* 0x0000000505067c25 */ /* 0x000fc8000f800006 */
[----:B------:R-:W-:-:S04]  /*af80*/  IMAD.WIDE.U32 R4, R5, UR4, RZ ;  /* 0x0000000405047c25 */ /* 0x000fc8000f8e00ff */
[----:B------:R-:W-:Y:S01]  /*af90*/  IMAD.MOV.U32 R4, RZ, RZ, R7 ;  /* 0x000000ffff047224 */ /* 0x000fe200078e0007 */
[----:B------:R-:W-:Y:S01]  /*afa0*/  IADD3 RZ, P1, R5, R6, RZ ;  /* 0x0000000605ff7210 */ /* 0x000fe20007f3e0ff */
[----:B------:R-:W-:-:S04]  /*afb0*/  IMAD.X R5, RZ, RZ, RZ, P0 ;  /* 0x000000ffff057224 */ /* 0x000fc800000e06ff */
[----:B------:R-:W-:-:S08]  /*afc0*/  IMAD.WIDE.U32.X R4, R21, UR5, R4, P1 ;  /* 0x0000000515047c25 */ /* 0x000fd000088e0404 */
.L_x_306:
[--C-:B------:R-:W-:Y:S01]  /*afd0*/  SHF.R.U64 R14, R4, UR7, R5.reuse ;  /* 0x00000007040e7c19 */ /* 0x100fe20008001205 */
[----:B------:R-:W-:Y:S01]  /*afe0*/  FMUL R22, R22, UR8 ;  /* 0x0000000816167c20 */ /* 0x000fe20008400000 */
[----:B------:R-:W-:Y:S01]  /*aff0*/  SHF.R.U32.HI R4, RZ, UR7, R5 ;  /* 0x00000007ff047c19 */ /* 0x000fe20008011605 */
[----:B------:R-:W0:Y:S01]  /*b000*/  LDC R6, c[0x0][0x144] ;  /* 0x00005100ff067b82 */ /* 0x000e220000000800 */
[----:B------:R-:W-:Y:S01]  /*b010*/  IADD3 R5, P0, RZ, -R14, RZ ;  /* 0x8000000eff057210 */ /* 0x000fe20007f1e0ff */
[----:B------:R-:W-:Y:S01]  /*b020*/  ULDC UR6, c[0x0][0x154] ;  /* 0x0000550000067ab9 */ /* 0x000fe20000000800 */
[----:B-1----:R-:W-:Y:S01]  /*b030*/  I2FP.F32.U32 R7, R20 ;  /* 0x0000001400077245 */ /* 0x002fe20000201000 */
[----:B------:R-:W1:Y:S01]  /*b040*/  F2I.U32.TRUNC.NTZ R22, R22 ;  /* 0x0000001600167305 */ /* 0x000e62000020f000 */
[----:B------:R-:W-:Y:S01]  /*b050*/  ULDC.64 UR4, c[0x0][0x620] ;  /* 0x0001880000047ab9 */ /* 0x000fe20000000a00 */
[----:B------:R-:W-:Y:S01]  /*b060*/  IMAD.X R4, RZ, RZ, ~R4, P0 ;  /* 0x000000ffff047224 */ /* 0x000fe200000e0e04 */
[----:B------:R-:W-:Y:S01]  /*b070*/  ISETP.NE.AND P2, PT, R2, 0x1, PT ;  /* 0x000000010200780c */ /* 0x000fe20003f45270 */
[----:B------:R-:W-:Y:S01]  /*b080*/  FMUL R23, R7, UR6 ;  /* 0x0000000607177c20 */ /* 0x000fe20008400000 */
[----:B------:R-:W2:Y:S01]  /*b090*/  LDC R25, c[0x0][0x148] ;  /* 0x00005200ff197b82 */ /* 0x000ea20000000800 */
[----:B------:R-:W-:Y:S01]  /*b0a0*/  IMAD R4, R4, UR4, RZ ;  /* 0x0000000404047c24 */ /* 0x000fe2000f8e02ff */
[----:B------:R-:W-:-:S02]  /*b0b0*/  ULDC.64 UR6, c[0x0][0x640] ;  /* 0x0001900000067ab9 */ /* 0x000fc40000000a00 */
[----:B------:R-:W-:Y:S01]  /*b0c0*/  ISETP.NE.U32.AND P0, PT, RZ, UR6, PT ;  /* 0x00000006ff007c0c */ /* 0x000fe2000bf05070 */
[----:B------:R-:W3:Y:S01]  /*b0d0*/  F2I.U32.TRUNC.NTZ R23, R23 ;  /* 0x0000001700177305 */ /* 0x000ee2000020f000 */
[C---:B------:R-:W-:Y:S02]  /*b0e0*/  IMAD R7, R5.reuse, UR5, R4 ;  /* 0x0000000505077c24 */ /* 0x040fe4000f8e0204 */
[----:B------:R-:W-:Y:S01]  /*b0f0*/  IMAD.WIDE.U32 R4, R5, UR4, R16 ;  /* 0x0000000405047c25 */ /* 0x000fe2000f8e0010 */
[----:B------:R-:W-:Y:S01]  /*b100*/  ULDC UR4, c[0x0][0x618] ;  /* 0x0001860000047ab9 */ /* 0x000fe20000000800 */
[----:B------:R-:W-:Y:S02]  /*b110*/  ISETP.NE.AND.EX P0, PT, RZ, UR7, PT, P0 ;  /* 0x00000007ff007c0c */ /* 0x000fe4000bf05300 */
[----:B------:R-:W-:Y:S02]  /*b120*/  IMAD.IADD R5, R5, 0x1, R7 ;  /* 0x0000000105057824 */ /* 0x000fe400078e0207 */
[----:B-1----:R-:W-:-:S03]  /*b130*/  IMAD.MOV R22, RZ, RZ, -R22 ;  /* 0x000000ffff167224 */ /* 0x002fc600078e0a16 */
[----:B------:R-:W-:Y:S01]  /*b140*/  SHF.R.U64 R21, R4, UR4, R5 ;  /* 0x0000000404157c19 */ /* 0x000fe20008001205 */
[----:B0-----:R-:W-:Y:S01]  /*b150*/  IMAD R15, R6, R22, R15 ;  /* 0x00000016060f7224 */ /* 0x001fe200078e020f */
[----:B------:R-:W-:Y:S01]  /*b160*/  SHF.R.U32.HI R4, RZ, UR4, R5 ;  /* 0x00000004ff047c19 */ /* 0x000fe20008011605 */
[----:B------:R-:W-:Y:S01]  /*b170*/  ULDC UR4, c[0x0][0x608] ;  /* 0x0001820000047ab9 */ /* 0x000fe20000000800 */
[----:B---3--:R-:W-:Y:S02]  /*b180*/  IMAD.MOV R6, RZ, RZ, -R23 ;  /* 0x000000ffff067224 */ /* 0x008fe400078e0a17 */
[--C-:B------:R-:W-:Y:S02]  /*b190*/  SHF.R.U64 R22, R21, UR4, R4.reuse ;  /* 0x0000000415167c19 */ /* 0x100fe40008001204 */
[----:B------:R-:W-:Y:S01]  /*b1a0*/  SHF.R.U32.HI R5, RZ, UR4, R4 ;  /* 0x00000004ff057c19 */ /* 0x000fe20008011604 */
[----:B------:R-:W-:Y:S01]  /*b1b0*/  ULDC UR4, c[0x0][0x658] ;  /* 0x0001960000047ab9 */ /* 0x000fe20000000800 */
[----:B--2---:R-:W-:-:S02]  /*b1c0*/  @P2 IMAD R15, R25, R6, R20 ;  /* 0x00000006190f2224 */ /* 0x004fc400078e0214 */
[--C-:B------:R-:W-:Y:S02]  /*b1d0*/  SHF.R.U64 R20, R22, UR4, R5.reuse ;  /* 0x0000000416147c19 */ /* 0x100fe40008001205 */
[----:B------:R-:W-:-:S03]  /*b1e0*/  SHF.R.U32.HI R23, RZ, UR4, R5 ;  /* 0x00000004ff177c19 */ /* 0x000fc60008011605 */
[----:B------:R-:W-:Y:S02]  /*b1f0*/  IMAD.MOV.U32 R6, RZ, RZ, R20 ;  /* 0x000000ffff067224 */ /* 0x000fe400078e0014 */
[----:B------:R-:W-:Y:S01]  /*b200*/  IMAD.MOV.U32 R5, RZ, RZ, R23 ;  /* 0x000000ffff057224 */ /* 0x000fe200078e0017 */
[----:B------:R-:W-:Y:S06]  /*b210*/  @!P0 BRA `(.L_x_307) ;  /* 0x00000000002c8947 */ /* 0x000fec0003800000 */
        /* <DEDUP_REMOVED lines=9> */
[----:B------:R-:W-:-:S04]  /*b2b0*/  IMAD.WIDE.U32.X R4, R23, UR7, R4, P1 ;  /* 0x0000000717047c25 */ /* 0x000fc800088e0404 */
[----:B------:R-:W-:-:S07]  /*b2c0*/  IMAD.MOV.U32 R6, RZ, RZ, R4 ;  /* 0x000000ffff067224 */ /* 0x000fce00078e0004 */
.L_x_307:
[----:B------:R-:W-:Y:S01]  /*b2d0*/  ULDC UR4, c[0x0][0x648] ;  /* 0x0001920000047ab9 */ /* 0x000fe20000000800 */
[----:B------:R-:W-:Y:S01]  /*b2e0*/  LOP3.LUT R4, R22, UR17, RZ, 0xc0, !PT ;  /* 0x0000001116047c12 */ /* 0x000fe2000f8ec0ff */
[----:B------:R-:W-:Y:S01]  /*b2f0*/  ULDC UR5, c[0x0][0x610] ;  /* 0x0001840000057ab9 */ /* 0x000fe20000000800 */
[----:B------:R-:W-:Y:S01]  /*b300*/  SHF.R.U64 R5, R6, UR4, R5 ;  /* 0x0000000406057c19 */ /* 0x000fe20008001205 */
[----:B------:R-:W-:Y:S01]  /*b310*/  ULDC UR4, c[0x0][0x638] ;  /* 0x00018e0000047ab9 */ /* 0x000fe20000000800 */
[----:B------:R-:W-:Y:S01]  /*b320*/  LOP3.LUT R21, R21, UR16, RZ, 0xc0, !PT ;  /* 0x0000001015157c12 */ /* 0x000fe2000f8ec0ff */
[----:B------:R-:W-:Y:S02]  /*b330*/  IMAD.MOV.U32 R6, RZ, RZ, R14 ;  /* 0x000000ffff067224 */ /* 0x000fe400078e000e */
[----:B------:R-:W-:Y:S02]  /*b340*/  IMAD.MOV R7, RZ, RZ, -R5 ;  /* 0x000000ffff077224 */ /* 0x000fe400078e0a05 */
[----:B------:R-:W-:-:S02]  /*b350*/  IMAD R4, R5, UR18, R4 ;  /* 0x0000001205047c24 */ /* 0x000fc4000f8e0204 */
[----:B------:R-:W-:Y:S01]  /*b360*/  IMAD R20, R7, UR4, R20 ;  /* 0x0000000407147c24 */ /* 0x000fe2000f8e0214 */
[----:B------:R-:W-:Y:S01]  /*b370*/  ULDC UR4, c[0x0][0x600] ;  /* 0x0001800000047ab9 */ /* 0x000fe20000000800 */
[----:B------:R-:W-:Y:S02]  /*b380*/  IMAD R15, R4, UR5, R15 ;  /* 0x00000005040f7c24 */ /* 0x000fe4000f8e020f */
[----:B------:R-:W-:Y:S02]  /*b390*/  IMAD R20, R20, UR4, R21 ;  /* 0x0000000414147c24 */ /* 0x000fe4000f8e0215 */
[----:B------:R-:W-:-:S03]  /*b3a0*/  IMAD.MOV.U32 R4, RZ, RZ, 0x1 ;  /* 0x00000001ff047424 */ /* 0x000fc600078e00ff */
[----:B------:R-:W-:Y:S02]  /*b3b0*/  SEL R21, R20, R15, !P2 ;  /* 0x0000000f14157207 */ /* 0x000fe40005000000 */
[----:B------:R-:W-:-:S07]  /*b3c0*/  SEL R20, R15, R20, !P2 ;  /* 0x000000140f147207 */ /* 0x000fce0005000000 */
.L_x_305:
[----:B------:R-:W-:Y:S05]  /*b3d0*/  BSYNC B1 ;  /* 0x0000000000017941 */ /* 0x000fea0003800000 */
.L_x_304:
[----:B------:R-:W-:-:S13]  /*b3e0*/  LOP3.LUT P0, RZ, R4, 0xff, RZ, 0xc0, !PT ;  /* 0x000000ff04ff7812 */ /* 0x000fda000780c0ff */
[----:B------:R-:W-:Y:S05]  /*b3f0*/  @P0 BRA `(.L_x_308) ;  /* 0xfffffff400400947 */ /* 0x000fea000383ffff */
[----:B------:R-:W-:Y:S05]  /*b400*/  BSYNC B0 ;  /* 0x0000000000007941 */ /* 0x000fea0003800000 */
.L_x_297:
[----:B------:R-:W-:-:S03]  /*b410*/  UMOV UR4, 0xffffffff ;  /* 0xffffffff00047882 */ /* 0x000fc60000000000 */
[----:B------:R-:W-:Y:S05]  /*b420*/  BRA.DIV UR4, `(.L_x_309) ;  /* 0x0000000e04107947 */ /* 0x000fea000b800000 */
[----:B------:R-:W-:-:S13]  /*b430*/  ELECT P6, URZ, PT ;  /* 0x00000000003f782f */ /* 0x000fda00038c0000 */
.L_x_337:
[----:B------:R-:W-:Y:S04]  /*b440*/  BSSY B0, `(.L_x_310) ;  /* 0x00000a9000007945 */ /* 0x000fe80003800000 */
[----:B------:R-:W-:Y:S05]  /*b450*/  @!P6 BRA `(.L_x_311) ;  /* 0x00000008009ce947 */ /* 0x000fea0003800000 */
[----:B------:R-:W-:-:S04]  /*b460*/  LOP3.LUT R19, R19, 0x2, RZ, 0xfc, !PT ;  /* 0x0000000213137812 */ /* 0x000fc800078efcff */
[----:B------:R-:W-:-:S13]  /*b470*/  ISETP.NE.AND P0, PT, R19, 0x3, PT ;  /* 0x000000031300780c */ /* 0x000fda0003f05270 */
[----:B------:R-:W-:Y:S05]  /*b480*/  @!P0 BRA `(.L_x_312) ;  /* 0x0000000000048947 */ /* 0x000fea0003800000 */
[----:B------:R-:W-:Y:S01]  /*b490*/  BPT.TRAP 0x1 ;  /* 0x000000040000795c */ /* 0x000fe20000300000 */
.L_x_312:
[----:B------:R-:W0:Y:S01]  /*b4a0*/  S2R R5, SR_CgaCtaId ;  /* 0x0000000000057919 */ /* 0x000e220000008800 */
[----:B------:R-:W-:Y:S02]  /*b4b0*/  MOV R2, 0x400 ;  /* 0x0000040000027802 */ /* 0x000fe40000000f00 */
[----:B------:R-:W-:Y:S02]  /*b4c0*/  SHF.L.U32 R4, R0, 0x1f, RZ ;  /* 0x0000001f00047819 */ /* 0x000fe400000006ff */
[----:B0-----:R-:W-:-:S05]  /*b4d0*/  LEA R2, R5, R2, 0x18 ;  /* 0x0000000205027211 */ /* 0x001fca00078ec0ff */
[----:B------:R-:W-:-:S04]  /*b4e0*/  VIADD R2, R2, 0x90 ;  /* 0x0000009002027836 */ /* 0x000fc80000000000 */
[C---:B------:R-:W-:Y:S02]  /*b4f0*/  IMAD R7, R3.reuse, 0x8, R2 ;  /* 0x0000000803077824 */ /* 0x040fe400078e0202 */
[----:B------:R-:W-:Y:S02]  /*b500*/  VIADD R3, R3, 0x1 ;  /* 0x0000000103037836 */ /* 0x000fe40000000000 */
[----:B------:R-:W0:Y:S03]  /*b510*/  SYNCS.PHASECHK.TRANS64.TRYWAIT P0, [R7+URZ], R4 ;  /* 0x00000004070075a7 */ /* 0x000e26000800017f */
[----:B------:R-:W-:-:S04]  /*b520*/  ISETP.NE.AND P1, PT, R3, 0x12, PT ;  /* 0x000000120300780c */ /* 0x000fc80003f25270 */
[----:B------:R-:W-:Y:S02]  /*b530*/  SEL R5, RZ, 0x1, P1 ;  /* 0x00000001ff057807 */ /* 0x000fe40000800000 */
[----:B------:R-:W-:Y:S02]  /*b540*/  SEL R3, R3, RZ, P1 ;  /* 0x000000ff03037207 */ /* 0x000fe40000800000 */
[----:B------:R-:W-:-:S03]  /*b550*/  LOP3.LUT R6, R0, R5, RZ, 0x3c, !PT ;  /* 0x0000000500067212 */ /* 0x000fc600078e3cff */
[----:B------:R-:W-:Y:S01]  /*b560*/  IMAD R8, R3, 0x8, R2 ;  /* 0x0000000803087824 */ /* 0x000fe200078e0202 */
[----:B------:R-:W-:Y:S01]  /*b570*/  SHF.L.U32 R5, R6, 0x1f, RZ ;  /* 0x0000001f06057819 */ /* 0x000fe200000006ff */
[----:B0-----:R-:W-:Y:S06]  /*b580*/  @!P0 BRA `(.L_x_313) ;  /* 0x0000000800d88947 */ /* 0x001fec0003800000 */
.L_x_338:
[----:B------:R-:W1:Y:S01]  /*b590*/  SYNCS.PHASECHK.TRANS64.TRYWAIT P0, [R8+URZ], R5 ;  /* 0x00000005080075a7 */ /* 0x000e62000800017f */
[----:B------:R-:W-:-:S05]  /*b5a0*/  VIADD R0, R3, 0x1 ;  /* 0x0000000103007836 */ /* 0x000fca0000000000 */
[----:B------:R-:W-:-:S04]  /*b5b0*/  ISETP.NE.AND P1, PT, R0, 0x12, PT ;  /* 0x000000120000780c */ /* 0x000fc80003f25270 */
[----:B------:R-:W-:Y:S02]  /*b5c0*/  SEL R3, RZ, 0x1, P1 ;  /* 0x00000001ff037807 */ /* 0x000fe40000800000 */
[----:B0-----:R-:W-:Y:S02]  /*b5d0*/  SEL R7, R0, RZ, P1 ;  /* 0x000000ff00077207 */ /* 0x001fe40000800000 */
[----:B------:R-:W-:-:S03]  /*b5e0*/  LOP3.LUT R6, R6, R3, RZ, 0x3c, !PT ;  /* 0x0000000306067212 */ /* 0x000fc600078e3cff */
[----:B------:R-:W-:Y:S01]  /*b5f0*/  IMAD R9, R7, 0x8, R2 ;  /* 0x0000000807097824 */ /* 0x000fe200078e0202 */
[----:B------:R-:W-:Y:S01]  /*b600*/  SHF.L.U32 R4, R6, 0x1f, RZ ;  /* 0x0000001f06047819 */ /* 0x000fe200000006ff */
[----:B-1----:R-:W-:Y:S06]  /*b610*/  @!P0 BRA `(.L_x_314) ;  /* 0x0000000800c88947 */ /* 0x002fec0003800000 */
.L_x_339:
[----:B------:R-:W1:Y:S01]  /*b620*/  SYNCS.PHASECHK.TRANS64.TRYWAIT P0, [R9+URZ], R4 ;  /* 0x00000004090075a7 */ /* 0x000e62000800017f */
[----:B------:R-:W-:-:S05]  /*b630*/  VIADD R0, R7, 0x1 ;  /* 0x0000000107007836 */ /* 0x000fca0000000000 */
[----:B------:R-:W-:-:S04]  /*b640*/  ISETP.NE.AND P1, PT, R0, 0x12, PT ;  /* 0x000000120000780c */ /* 0x000fc80003f25270 */
[----:B------:R-:W-:Y:S02]  /*b650*/  SEL R3, RZ, 0x1, P1 ;  /* 0x00000001ff037807 */ /* 0x000fe40000800000 */
[----:B------:R-:W-:Y:S02]  /*b660*/  SEL R7, R0, RZ, P1 ;  /* 0x000000ff00077207 */ /* 0x000fe40000800000 */
[----:B------:R-:W-:-:S03]  /*b670*/  LOP3.LUT R6, R6, R3, RZ, 0x3c, !PT ;  /* 0x0000000306067212 */ /* 0x000fc600078e3cff */
[----:B0-----:R-:W-:Y:S01]  /*b680*/  IMAD R8, R7, 0x8, R2 ;  /* 0x0000000807087824 */ /* 0x001fe200078e0202 */
[----:B------:R-:W-:Y:S01]  /*b690*/  SHF.L.U32 R5, R6, 0x1f, RZ ;  /* 0x0000001f06057819 */ /* 0x000fe200000006ff */
[----:B-1----:R-:W-:Y:S06]  /*b6a0*/  @!P0 BRA `(.L_x_315) ;  /* 0x0000000800b88947 */ /* 0x002fec0003800000 */
.L_x_340:
        /* <DEDUP_REMOVED lines=9> */
.L_x_341:
        /* <DEDUP_REMOVED lines=9> */
.L_x_342:
        /* <DEDUP_REMOVED lines=9> */
.L_x_343:
        /* <DEDUP_REMOVED lines=9> */
.L_x_344:
        /* <DEDUP_REMOVED lines=9> */
.L_x_345:
        /* <DEDUP_REMOVED lines=9> */
.L_x_346:
        /* <DEDUP_REMOVED lines=9> */
.L_x_347:
        /* <DEDUP_REMOVED lines=9> */
.L_x_348:
        /* <DEDUP_REMOVED lines=9> */
.L_x_349:
        /* <DEDUP_REMOVED lines=9> */
.L_x_350:
        /* <DEDUP_REMOVED lines=9> */
.L_x_351:
        /* <DEDUP_REMOVED lines=9> */
.L_x_352:
[----:B------:R-:W1:Y:S01]  /*bd70*/  SYNCS.PHASECHK.TRANS64.TRYWAIT P0, [R8+URZ], R5 ;  /* 0x00000005080075a7 */ /* 0x000e62000800017f */
[----:B------:R-:W-:-:S05]  /*bd80*/  VIADD R0, R7, 0x1 ;  /* 0x0000000107007836 */ /* 0x000fca0000000000 */
[----:B------:R-:W-:-:S04]  /*bd90*/  ISETP.NE.AND P1, PT, R0, 0x12, PT ;  /* 0x000000120000780c */ /* 0x000fc80003f25270 */
[----:B------:R-:W-:Y:S02]  /*bda0*/  SEL R3, RZ, 0x1, P1 ;  /* 0x00000001ff037807 */ /* 0x000fe40000800000 */
[----:B------:R-:W-:Y:S02]  /*bdb0*/  SEL R7, R0, RZ, P1 ;  /* 0x000000ff00077207 */ /* 0x000fe40000800000 */
[----:B0-----:R-:W-:-:S03]  /*bdc0*/  LOP3.LUT R9, R6, R3, RZ, 0x3c, !PT ;  /* 0x0000000306097212 */ /* 0x001fc600078e3cff */
[----:B------:R-:W-:Y:S01]  /*bdd0*/  IMAD R11, R7, 0x8, R2 ;  /* 0x00000008070b7824 */ /* 0x000fe200078e0202 */
[----:B------:R-:W-:Y:S01]  /*bde0*/  SHF.L.U32 R6, R9, 0x1f, RZ ;  /* 0x0000001f09067819 */ /* 0x000fe200000006ff */
[----:B-1----:R-:W-:Y:S06]  /*bdf0*/  @!P0 BRA `(.L_x_328) ;  /* 0x0000000400e88947 */ /* 0x002fec0003800000 */
.L_x_353:
[----:B------:R-:W1:Y:S01]  /*be00*/  SYNCS.PHASECHK.TRANS64.TRYWAIT P0, [R11+URZ], R6 ;  /* 0x000000060b0075a7 */ /* 0x000e62000800017f */
[----:B------:R-:W-:-:S05]  /*be10*/  VIADD R0, R7, 0x1 ;  /* 0x0000000107007836 */ /* 0x000fca0000000000 */
[----:B------:R-:W-:-:S04]  /*be20*/  ISETP.NE.AND P1, PT, R0, 0x12, PT ;  /* 0x000000120000780c */ /* 0x000fc80003f25270 */
[----:B------:R-:W-:Y:S02]  /*be30*/  SEL R4, RZ, 0x1, P1 ;  /* 0x00000001ff047807 */ /* 0x000fe40000800000 */
[----:B------:R-:W-:Y:S02]  /*be40*/  SEL R3, R0, RZ, P1 ;  /* 0x000000ff00037207 */ /* 0x000fe40000800000 */
[----:B------:R-:W-:Y:S01]  /*be50*/  LOP3.LUT R0, R9, R4, RZ, 0x3c, !PT ;  /* 0x0000000409007212 */ /* 0x000fe200078e3cff */
[----:B-1----:R-:W-:Y:S06]  /*be60*/  @!P0 BRA `(.L_x_329) ;  /* 0x0000000400e08947 */ /* 0x002fec0003800000 */
.L_x_354:
[----:B------:R-:W-:Y:S01]  /*be70*/  IMAD R3, R3, 0x8, R2 ;  /* 0x0000000803037824 */ /* 0x000fe200078e0202 */
[----:B------:R-:W-:-:S07]  /*be80*/  SHF.L.U32 R0, R0, 0x1f, RZ ;  /* 0x0000001f00007819 */ /* 0x000fce00000006ff */
.L_x_330:
[----:B--2---:R2:W3:Y:S02]  /*be90*/  SYNCS.PHASECHK.TRANS64.TRYWAIT P0, [R3+URZ], R0 ;  /* 0x00000000030075a7 */ /* 0x0044e4000800017f */
[----:B---3--:R-:W-:Y:S05]  /*bea0*/  @!P0 NANOSLEEP.SYNCS 0x989680 ;  /* 0x009896800000895d */ /* 0x008fea0003900000 */
[----:B------:R-:W3:Y:S02]  /*beb0*/  @!P0 SYNCS.PHASECHK.TRANS64 P0, [R3+URZ], R0 ;  /* 0x00000000030085a7 */ /* 0x000ee4000800007f */
[----:B---3--:R-:W-:Y:S05]  /*bec0*/  @!P0 BRA `(.L_x_330) ;  /* 0xfffffffc00f08947 */ /* 0x008fea000383ffff */
.L_x_311:
[----:B------:R-:W-:Y:S05]  /*bed0*/  BSYNC B0 ;  /* 0x0000000000007941 */ /* 0x000fea0003800000 */
.L_x_310:
[----:B------:R-:W-:Y:S05]  /*bee0*/  EXIT ;  /* 0x000000000000794d */ /* 0x000fea0003800000 */
.L_x_22:
[----:B---3--:R3:W4:Y:S02]  /*bef0*/  SYNCS.PHASECHK.TRANS64.TRYWAIT P1, [R3+URZ], R0 ;  /* 0x00000000030075a7 */ /* 0x008724000802017f */
[----:B----4-:R-:W-:Y:S05]  /*bf00*/  @!P1 NANOSLEEP.SYNCS 0x989680 ;  /* 0x009896800000995d */ /* 0x010fea0003900000 */
[----:B------:R-:W4:Y:S02]  /*bf10*/  @!P1 SYNCS.PHASECHK.TRANS64 P1, [R3+URZ], R0 ;  /* 0x00000000030095a7 */ /* 0x000f24000802007f */
[----:B----4-:R-:W-:Y:S05]  /*bf20*/  @!P1 BRA `(.L_x_22) ;  /* 0xfffffffc00f09947 */ /* 0x010fea000383ffff */
[----:B------:R-:W-:Y:S05]  /*bf30*/  BRA `(.L_x_21) ;  /* 0xffffff5400e47947 */ /* 0x000fea000383ffff */
.L_x_27:
[----:B-1----:R-:W-:-:S04]  /*bf40*/  IMAD.U32 R5, RZ, RZ, UR4 ;  /* 0x00000004ff057e24 */ /* 0x002fc8000f8e00ff */
[----:B------:R1:W2:Y:S03]  /*bf50*/  SYNCS.PHASECHK.TRANS64.TRYWAIT P1, [R5+URZ], R4 ;  /* 0x00000004050075a7 */ /* 0x0002a6000802017f */
[----:B--2---:R-:W-:Y:S05]  /*bf60*/  @!P1 NANOSLEEP.SYNCS 0x989680 ;  /* 0x009896800000995d */ /* 0x004fea0003900000 */
[----:B------:R-:W2:Y:S02]  /*bf70*/  @!P1 SYNCS.PHASECHK.TRANS64 P1, [R5+URZ], R4 ;  /* 0x00000004050095a7 */ /* 0x000ea4000802007f */
[----:B--2---:R-:W-:Y:S05]  /*bf80*/  @!P1 BRA `(.L_x_27) ;  /* 0xfffffffc00ec9947 */ /* 0x004fea000383ffff */
[----:B------:R-:W-:Y:S05]  /*bf90*/  BRA `(.L_x_26) ;  /* 0xffffff5800687947 */ /* 0x000fea000383ffff */
.L_x_298:
[----:B------:R-:W-:Y:S01]  /*bfa0*/  BSSY B1, `(.L_x_331) ;  /* 0x0000006000017945 */ /* 0x000fe20003800000 */
[----:B------:R-:W-:-:S07]  /*bfb0*/  IMAD.MOV.U32 R15, RZ, RZ, -0x1 ;  /* 0xffffffffff0f7424 */ /* 0x000fce00078e00ff */
[----:B------:R-:W-:Y:S05]  /*bfc0*/  WARPSYNC.COLLECTIVE R15, `(.L_x_332) ;  /* 0x000000000f0c7348 */ /* 0x000fea0003c00000 */
[----:B------:R-:W-:Y:S02]  /*bfd0*/  ELECT P6, UR62, PT ;  /* 0x00000000003e782f */ /* 0x000fe400038c0000 */
[----:B------:R-:W-:Y:S01]  /*bfe0*/  MOV R14, UR62 ;  /* 0x0000003e000e7c02 */ /* 0x000fe20008000f00 */
[----:B------:R-:W-:Y:S10]  /*bff0*/  ENDCOLLECTIVE ;  /* 0x000000000000791b */ /* 0x000ff40003800000 */
.L_x_332:
[----:B------:R-:W-:Y:S05]  /*c000*/  BSYNC B1 ;  /* 0x0000000000017941 */ /* 0x000fea0003800000 */
.L_x_331:
[----:B------:R-:W-:Y:S05]  /*c010*/  BRA `(.L_x_333) ;  /* 0xffffffe800447947 */ /* 0x000fea000383ffff */
.L_x_301:
[----:B-1----:R1:W2:Y:S02]  /*c020*/  SYNCS.PHASECHK.TRANS64.TRYWAIT P0, [R23+URZ+0x90], R14 ;  /* 0x0000900e170075a7 */ /* 0x0022a4000800017f */
[----:B--2---:R-:W-:Y:S05]  /*c030*/  @!P0 NANOSLEEP.SYNCS 0x989680 ;  /* 0x009896800000895d */ /* 0x004fea0003900000 */
[----:B------:R-:W2:Y:S02]  /*c040*/  @!P0 SYNCS.PHASECHK.TRANS64 P0, [R23+URZ+0x90], R14 ;  /* 0x0000900e170085a7 */ /* 0x000ea4000800007f */
[----:B--2---:R-:W-:Y:S05]  /*c050*/  @!P0 BRA `(.L_x_301) ;  /* 0xfffffffc00f08947 */ /* 0x004fea000383ffff */
[----:B------:R-:W-:Y:S05]  /*c060*/  BRA `(.L_x_334) ;  /* 0xffffffe8007c7947 */ /* 0x000fea000383ffff */
.L_x_309:
[----:B------:R-:W-:Y:S01]  /*c070*/  BSSY B0, `(.L_x_335) ;  /* 0x0000006000007945 */ /* 0x000fe20003800000 */
[----:B------:R-:W-:-:S07]  /*c080*/  IMAD.MOV.U32 R15, RZ, RZ, -0x1 ;  /* 0xffffffffff0f7424 */ /* 0x000fce00078e00ff */
[----:B------:R-:W-:Y:S05]  /*c090*/  WARPSYNC.COLLECTIVE R15, `(.L_x_336) ;  /* 0x000000000f0c7348 */ /* 0x000fea0003c00000 */
[----:B------:R-:W-:Y:S02]  /*c0a0*/  ELECT P6, UR62, PT ;  /* 0x00000000003e782f */ /* 0x000fe400038c0000 */
[----:B------:R-:W-:Y:S01]  /*c0b0*/  MOV R14, UR62 ;  /* 0x0000003e000e7c02 */ /* 0x000fe20008000f00 */
[----:B------:R-:W-:Y:S10]  /*c0c0*/  ENDCOLLECTIVE ;  /* 0x000000000000791b */ /* 0x000ff40003800000 */
.L_x_336:
[----:B------:R-:W-:Y:S05]  /*c0d0*/  BSYNC B0 ;  /* 0x0000000000007941 */ /* 0x000fea0003800000 */
.L_x_335:
[----:B------:R-:W-:Y:S05]  /*c0e0*/  BRA `(.L_x_337) ;  /* 0xfffffff000d47947 */ /* 0x000fea000383ffff */
.L_x_313:
[----:B0-----:R0:W1:Y:S02]  /*c0f0*/  SYNCS.PHASECHK.TRANS64.TRYWAIT P0, [R7+URZ], R4 ;  /* 0x00000004070075a7 */ /* 0x001064000800017f */
[----:B-1----:R-:W-:Y:S05]  /*c100*/  @!P0 NANOSLEEP.SYNCS 0x989680 ;  /* 0x009896800000895d */ /* 0x002fea0003900000 */
[----:B------:R-:W1:Y:S02]  /*c110*/  @!P0 SYNCS.PHASECHK.TRANS64 P0, [R7+URZ], R4 ;  /* 0x00000004070085a7 */ /* 0x000e64000800007f */
[----:B-1----:R-:W-:Y:S05]  /*c120*/  @!P0 BRA `(.L_x_313) ;  /* 0xfffffffc00f08947 */ /* 0x002fea000383ffff */
[----:B------:R-:W-:Y:S05]  /*c130*/  BRA `(.L_x_338) ;  /* 0xfffffff400147947 */ /* 0x000fea000383ffff */
.L_x_314:
[----:B0-----:R0:W1:Y:S02]  /*c140*/  SYNCS.PHASECHK.TRANS64.TRYWAIT P0, [R8+URZ], R5 ;  /* 0x00000005080075a7 */ /* 0x001064000800017f */
[----:B-1----:R-:W-:Y:S05]  /*c150*/  @!P0 NANOSLEEP.SYNCS 0x989680 ;  /* 0x009896800000895d */ /* 0x002fea0003900000 */
[----:B------:R-:W1:Y:S02]  /*c160*/  @!P0 SYNCS.PHASECHK.TRANS64 P0, [R8+URZ], R5 ;  /* 0x00000005080085a7 */ /* 0x000e64000800007f */
[----:B-1----:R-:W-:Y:S05]  /*c170*/  @!P0 BRA `(.L_x_314) ;  /* 0xfffffffc00f08947 */ /* 0x002fea000383ffff */
[----:B------:R-:W-:Y:S05]  /*c180*/  BRA `(.L_x_339) ;  /* 0xfffffff400247947 */ /* 0x000fea000383ffff */
.L_x_315:
[----:B0-----:R0:W1:Y:S02]  /*c190*/  SYNCS.PHASECHK.TRANS64.TRYWAIT P0, [R9+URZ], R4 ;  /* 0x00000004090075a7 */ /* 0x001064000800017f */
[----:B-1----:R-:W-:Y:S05]  /*c1a0*/  @!P0 NANOSLEEP.SYNCS 0x989680 ;  /* 0x009896800000895d */ /* 0x002fea0003900000 */
[----:B------:R-:W1:Y:S02]  /*c1b0*/  @!P0 SYNCS.PHASECHK.TRANS64 P0, [R9+URZ], R4 ;  /* 0x00000004090085a7 */ /* 0x000e64000800007f */
[----:B-1----:R-:W-:Y:S05]  /*c1c0*/  @!P0 BRA `(.L_x_315) ;  /* 0xfffffffc00f08947 */ /* 0x002fea000383ffff */
[----:B------:R-:W-:Y:S05]  /*c1d0*/  BRA `(.L_x_340) ;  /* 0xfffffff400347947 */ /* 0x000fea000383ffff */
.L_x_316:
[----:B0-----:R0:W1:Y:S02]  /*c1e0*/  SYNCS.PHASECHK.TRANS64.TRYWAIT P0, [R8+URZ], R5 ;  /* 0x00000005080075a7 */ /* 0x001064000800017f */
[----:B-1----:R-:W-:Y:S05]  /*c1f0*/  @!P0 NANOSLEEP.SYNCS 0x989680 ;  /* 0x009896800000895d */ /* 0x002fea0003900000 */
[----:B------:R-:W1:Y:S02]  /*c200*/  @!P0 SYNCS.PHASECHK.TRANS64 P0, [R8+URZ], R5 ;  /* 0x00000005080085a7 */ /* 0x000e64000800007f */
[----:B-1----:R-:W-:Y:S05]  /*c210*/  @!P0 BRA `(.L_x_316) ;  /* 0xfffffffc00f08947 */ /* 0x002fea000383ffff */
[----:B------:R-:W-:Y:S05]  /*c220*/  BRA `(.L_x_341) ;  /* 0xfffffff400447947 */ /* 0x000fea000383ffff */
.L_x_317:
[----:B0-----:R0:W1:Y:S02]  /*c230*/  SYNCS.PHASECHK.TRANS64.TRYWAIT P0, [R9+URZ], R4 ;  /* 0x00000004090075a7 */ /* 0x001064000800017f */
[----:B-1----:R-:W-:Y:S05]  /*c240*/  @!P0 NANOSLEEP.SYNCS 0x989680 ;  /* 0x009896800000895d */ /* 0x002fea0003900000 */
[----:B------:R-:W1:Y:S02]  /*c250*/  @!P0 SYNCS.PHASECHK.TRANS64 P0, [R9+URZ], R4 ;  /* 0x00000004090085a7 */ /* 0x000e64000800007f */
[----:B-1----:R-:W-:Y:S05]  /*c260*/  @!P0 BRA `(.L_x_317) ;  /* 0xfffffffc00f08947 */ /* 0x002fea000383ffff */
[----:B------:R-:W-:Y:S05]  /*c270*/  BRA `(.L_x_342) ;  /* 0xfffffff400547947 */ /* 0x000fea000383ffff */
.L_x_318:
[----:B0-----:R0:W1:Y:S02]  /*c280*/  SYNCS.PHASECHK.TRANS64.TRYWAIT P0, [R8+URZ], R5 ;  /* 0x00000005080075a7 */ /* 0x001064000800017f */
[----:B-1----:R-:W-:Y:S05]  /*c290*/  @!P0 NANOSLEEP.SYNCS 0x989680 ;  /* 0x009896800000895d */ /* 0x002fea0003900000 */
[----:B------:R-:W1:Y:S02]  /*c2a0*/  @!P0 SYNCS.PHASECHK.TRANS64 P0, [R8+URZ], R5 ;  /* 0x00000005080085a7 */ /* 0x000e64000800007f */
[----:B-1----:R-:W-:Y:S05]  /*c2b0*/  @!P0 BRA `(.L_x_318) ;  /* 0xfffffffc00f08947 */ /* 0x002fea000383ffff */
[----:B------:R-:W-:Y:S05]  /*c2c0*/  BRA `(.L_x_343) ;  /* 0xfffffff400647947 */ /* 0x000fea000383ffff */
.L_x_319:
[----:B0-----:R0:W1:Y:S02]  /*c2d0*/  SYNCS.PHASECHK.TRANS64.TRYWAIT P0, [R9+URZ], R4 ;  /* 0x00000004090075a7 */ /* 0x001064000800017f */
[----:B-1----:R-:W-:Y:S05]  /*c2e0*/  @!P0 NANOSLEEP.SYNCS 0x989680 ;  /* 0x009896800000895d */ /* 0x002fea0003900000 */
[----:B------:R-:W1:Y:S02]  /*c2f0*/  @!P0 SYNCS.PHASECHK.TRANS64 P0, [R9+URZ], R4 ;  /* 0x00000004090085a7 */ /* 0x000e64000800007f */
[----:B-1----:R-:W-:Y:S05]  /*c300*/  @!P0 BRA `(.L_x_319) ;  /* 0xfffffffc00f08947 */ /* 0x002fea000383ffff */
[----:B------:R-:W-:Y:S05]  /*c310*/  BRA `(.L_x_344) ;  /* 0xfffffff400747947 */ /* 0x000fea000383ffff */
.L_x_320:
[----:B0-----:R0:W1:Y:S02]  /*c320*/  SYNCS.PHASECHK.TRANS64.TRYWAIT P0, [R8+URZ], R5 ;  /* 0x00000005080075a7 */ /* 0x001064000800017f */
[----:B-1----:R-:W-:Y:S05]  /*c330*/  @!P0 NANOSLEEP.SYNCS 0x989680 ;  /* 0x009896800000895d */ /* 0x002fea0003900000 */
[----:B------:R-:W1:Y:S02]  /*c340*/  @!P0 SYNCS.PHASECHK.TRANS64 P0, [R8+URZ], R5 ;  /* 0x00000005080085a7 */ /* 0x000e64000800007f */
[----:B-1----:R-:W-:Y:S05]  /*c350*/  @!P0 BRA `(.L_x_320) ;  /* 0xfffffffc00f08947 */ /* 0x002fea000383ffff */
[----:B------:R-:W-:Y:S05]  /*c360*/  BRA `(.L_x_345) ;  /* 0xfffffff400847947 */ /* 0x000fea000383ffff */
.L_x_321:
[----:B0-----:R0:W1:Y:S02]  /*c370*/  SYNCS.PHASECHK.TRANS64.TRYWAIT P0, [R9+URZ], R4 ;  /* 0x00000004090075a7 */ /* 0x001064000800017f */
[----:B-1----:R-:W-:Y:S05]  /*c380*/  @!P0 NANOSLEEP.SYNCS 0x989680 ;  /* 0x009896800000895d */ /* 0x002fea0003900000 */
[----:B------:R-:W1:Y:S02]  /*c390*/  @!P0 SYNCS.PHASECHK.TRANS64 P0, [R9+URZ], R4 ;  /* 0x00000004090085a7 */ /* 0x000e64000800007f */
[----:B-1----:R-:W-:Y:S05]  /*c3a0*/  @!P0 BRA `(.L_x_321) ;  /* 0xfffffffc00f08947 */ /* 0x002fea000383ffff */
[----:B------:R-:W-:Y:S05]  /*c3b0*/  BRA `(.L_x_346) ;  /* 0xfffffff400947947 */ /* 0x000fea000383ffff */
.L_x_322:
[----:B0-----:R0:W1:Y:S02]  /*c3c0*/  SYNCS.PHASECHK.TRANS64.TRYWAIT P0, [R8+URZ], R5 ;  /* 0x00000005080075a7 */ /* 0x001064000800017f */
[----:B-1----:R-:W-:Y:S05]  /*c3d0*/  @!P0 NANOSLEEP.SYNCS 0x989680 ;  /* 0x009896800000895d */ /* 0x002fea0003900000 */
[----:B------:R-:W1:Y:S02]  /*c3e0*/  @!P0 SYNCS.PHASECHK.TRANS64 P0, [R8+URZ], R5 ;  /* 0x00000005080085a7 */ /* 0x000e64000800007f */
[----:B-1----:R-:W-:Y:S05]  /*c3f0*/  @!P0 BRA `(.L_x_322) ;  /* 0xfffffffc00f08947 */ /* 0x002fea000383ffff */
[----:B------:R-:W-:Y:S05]  /*c400*/  BRA `(.L_x_347) ;  /* 0xfffffff400a47947 */ /* 0x000fea000383ffff */
.L_x_323:
[----:B0-----:R0:W1:Y:S02]  /*c410*/  SYNCS.PHASECHK.TRANS64.TRYWAIT P0, [R9+URZ], R4 ;  /* 0x00000004090075a7 */ /* 0x001064000800017f */
[----:B-1----:R-:W-:Y:S05]  /*c420*/  @!P0 NANOSLEEP.SYNCS 0x989680 ;  /* 0x009896800000895d */ /* 0x002fea0003900000 */
[----:B------:R-:W1:Y:S02]  /*c430*/  @!P0 SYNCS.PHASECHK.TRANS64 P0, [R9+URZ], R4 ;  /* 0x00000004090085a7 */ /* 0x000e64000800007f */
[----:B-1----:R-:W-:Y:S05]  /*c440*/  @!P0 BRA `(.L_x_323) ;  /* 0xfffffffc00f08947 */ /* 0x002fea000383ffff */
[----:B------:R-:W-:Y:S05]  /*c450*/  BRA `(.L_x_348) ;  /* 0xfffffff400b47947 */ /* 0x000fea000383ffff */
.L_x_324:
[----:B0-----:R0:W1:Y:S02]  /*c460*/  SYNCS.PHASECHK.TRANS64.TRYWAIT P0, [R8+URZ], R5 ;  /* 0x00000005080075a7 */ /* 0x001064000800017f */
[----:B-1----:R-:W-:Y:S05]  /*c470*/  @!P0 NANOSLEEP.SYNCS 0x989680 ;  /* 0x009896800000895d */ /* 0x002fea0003900000 */
[----:B------:R-:W1:Y:S02]  /*c480*/  @!P0 SYNCS.PHASECHK.TRANS64 P0, [R8+URZ], R5 ;  /* 0x00000005080085a7 */ /* 0x000e64000800007f */
[----:B-1----:R-:W-:Y:S05]  /*c490*/  @!P0 BRA `(.L_x_324) ;  /* 0xfffffffc00f08947 */ /* 0x002fea000383ffff */
[----:B------:R-:W-:Y:S05]  /*c4a0*/  BRA `(.L_x_349) ;  /* 0xfffffff400c47947 */ /* 0x000fea000383ffff */
.L_x_325:
[----:B0-----:R0:W1:Y:S02]  /*c4b0*/  SYNCS.PHASECHK.TRANS64.TRYWAIT P0, [R9+URZ], R4 ;  /* 0x00000004090075a7 */ /* 0x001064000800017f */
[----:B-1----:R-:W-:Y:S05]  /*c4c0*/  @!P0 NANOSLEEP.SYNCS 0x989680 ;  /* 0x009896800000895d */ /* 0x002fea0003900000 */
[----:B------:R-:W1:Y:S02]  /*c4d0*/  @!P0 SYNCS.PHASECHK.TRANS64 P0, [R9+URZ], R4 ;  /* 0x00000004090085a7 */ /* 0x000e64000800007f */
[----:B-1----:R-:W-:Y:S05]  /*c4e0*/  @!P0 BRA `(.L_x_325) ;  /* 0xfffffffc00f08947 */ /* 0x002fea000383ffff */
[----:B------:R-:W-:Y:S05]  /*c4f0*/  BRA `(.L_x_350) ;  /* 0xfffffff400d47947 */ /* 0x000fea000383ffff */
.L_x_326:
[----:B0-----:R0:W1:Y:S02]  /*c500*/  SYNCS.PHASECHK.TRANS64.TRYWAIT P0, [R8+URZ], R5 ;  /* 0x00000005080075a7 */ /* 0x001064000800017f */
[----:B-1----:R-:W-:Y:S05]  /*c510*/  @!P0 NANOSLEEP.SYNCS 0x989680 ;  /* 0x009896800000895d */ /* 0x002fea0003900000 */
[----:B------:R-:W1:Y:S02]  /*c520*/  @!P0 SYNCS.PHASECHK.TRANS64 P0, [R8+URZ], R5 ;  /* 0x00000005080085a7 */ /* 0x000e64000800007f */
[----:B-1----:R-:W-:Y:S05]  /*c530*/  @!P0 BRA `(.L_x_326) ;  /* 0xfffffffc00f08947 */ /* 0x002fea000383ffff */
[----:B------:R-:W-:Y:S05]  /*c540*/  BRA `(.L_x_351) ;  /* 0xfffffff400e47947 */ /* 0x000fea000383ffff */
.L_x_327:
[----:B0-----:R0:W1:Y:S02]  /*c550*/  SYNCS.PHASECHK.TRANS64.TRYWAIT P0, [R9+URZ], R4 ;  /* 0x00000004090075a7 */ /* 0x001064000800017f */
[----:B-1----:R-:W-:Y:S05]  /*c560*/  @!P0 NANOSLEEP.SYNCS 0x989680 ;  /* 0x009896800000895d */ /* 0x002fea0003900000 */
[----:B------:R-:W1:Y:S02]  /*c570*/  @!P0 SYNCS.PHASECHK.TRANS64 P0, [R9+URZ], R4 ;  /* 0x00000004090085a7 */ /* 0x000e64000800007f */
[----:B-1----:R-:W-:Y:S05]  /*c580*/  @!P0 BRA `(.L_x_327) ;  /* 0xfffffffc00f08947 */ /* 0x002fea000383ffff */
[----:B------:R-:W-:Y:S05]  /*c590*/  BRA `(.L_x_352) ;  /* 0xfffffff400f47947 */ /* 0x000fea000383ffff */
.L_x_328:
[----:B0-----:R0:W1:Y:S02]  /*c5a0*/  SYNCS.PHASECHK.TRANS64.TRYWAIT P0, [R8+URZ], R5 ;  /* 0x00000005080075a7 */ /* 0x001064000800017f */
[----:B-1----:R-:W-:Y:S05]  /*c5b0*/  @!P0 NANOSLEEP.SYNCS 0x989680 ;  /* 0x009896800000895d */ /* 0x002fea0003900000 */
[----:B------:R-:W1:Y:S02]  /*c5c0*/  @!P0 SYNCS.PHASECHK.TRANS64 P0, [R8+URZ], R5 ;  /* 0x00000005080085a7 */ /* 0x000e64000800007f */
[----:B-1----:R-:W-:Y:S05]  /*c5d0*/  @!P0 BRA `(.L_x_328) ;  /* 0xfffffffc00f08947 */ /* 0x002fea000383ffff */
[----:B------:R-:W-:Y:S05]  /*c5e0*/  BRA `(.L_x_353) ;  /* 0xfffffff800047947 */ /* 0x000fea000383ffff */
.L_x_329:
[----:B-1----:R1:W2:Y:S02]  /*c5f0*/  SYNCS.PHASECHK.TRANS64.TRYWAIT P0, [R11+URZ], R6 ;  /* 0x000000060b0075a7 */ /* 0x0022a4000800017f */
[----:B--2---:R-:W-:Y:S05]  /*c600*/  @!P0 NANOSLEEP.SYNCS 0x989680 ;  /* 0x009896800000895d */ /* 0x004fea0003900000 */
[----:B------:R-:W2:Y:S02]  /*c610*/  @!P0 SYNCS.PHASECHK.TRANS64 P0, [R11+URZ], R6 ;  /* 0x000000060b0085a7 */ /* 0x000ea4000800007f */
[----:B--2---:R-:W-:Y:S05]  /*c620*/  @!P0 BRA `(.L_x_329) ;  /* 0xfffffffc00f08947 */ /* 0x004fea000383ffff */
[----:B------:R-:W-:Y:S05]  /*c630*/  BRA `(.L_x_354) ;  /* 0xfffffff8000c7947 */ /* 0x000fea000383ffff */
.L_x_355:
[----:B------:R-:W-:-:S00]  /*c640*/  BRA `(.L_x_355) ;  /* 0xfffffffc00fc7947 */ /* 0x000fc0000383ffff */
[----:B------:R-:W-:-:S00]  /*c650*/  NOP ;  /* 0x0000000000007918 */ /* 0x000fc00000000000 */
        /* <DEDUP_REMOVED lines=10> */
.L_x_356:


//--------------------- .nv.global.init           --------------------------
	.section	.nv.global.init,"aw",@progbits
.nv.global.init:
	.type		$str$22,@object
	.size		$str$22,($str$23 - $str$22)
$str$22:
        /*0000*/ 	.byte	0x6b, 0x5f, 0x74, 0x69, 0x6c, 0x65, 0x5f, 0x63, 0x6f, 0x75, 0x6e, 0x74, 0x20, 0x3e, 0x3d, 0x20
        /*0010*/ 	.byte	0x31, 0x00
	.type		$str$23,@object
	.size		$str$23,(__unnamed_1 - $str$23)
$str$23:
        /*0012*/ 	.byte	0x2f, 0x74, 0x6d, 0x70, 0x2f, 0x63, 0x75, 0x74, 0x6c, 0x61, 0x73, 0x73, 0x5f, 0x73, 0x77, 0x65
        /*0022*/ 	.byte	0x65, 0x70, 0x5f, 0x73, 0x72, 0x63, 0x2f, 0x69, 0x6e, 0x63, 0x6c, 0x75, 0x64, 0x65, 0x2f, 0x63
        /*0032*/ 	.byte	0x75, 0x74, 0x6c, 0x61, 0x73, 0x73, 0x2f, 0x67, 0x65, 0x6d, 0x6d, 0x2f, 0x63, 0x6f, 0x6c, 0x6c
        /*0042*/ 	.byte	0x65, 0x63, 0x74, 0x69, 0x76, 0x65, 0x2f, 0x73, 0x6d, 0x39, 0x30, 0x5f, 0x6d, 0x6d, 0x61, 0x5f
        /*0052*/ 	.byte	0x74, 0x6d, 0x61, 0x5f, 0x67, 0x6d, 0x6d, 0x61, 0x5f, 0x73, 0x73, 0x5f, 0x77, 0x61, 0x72, 0x70
        /*0062*/ 	.byte	0x73, 0x70, 0x65, 0x63, 0x69, 0x61, 0x6c, 0x69, 0x7a, 0x65, 0x64, 0x2e, 0x68, 0x70, 0x70, 0x00
	.type		__unnamed_1,@object
	.size		__unnamed_1,(.L_0 - __unnamed_1)
__unnamed_1:
        /*0072*/ 	.byte	0x76, 0x6f, 0x69, 0x64, 0x20, 0x63, 0x75, 0x74, 0x6c, 0x61, 0x73, 0x73, 0x3a, 0x3a, 0x67, 0x65
        /* <DEDUP_REMOVED lines=181> */
        /*0bd2*/ 	.byte	0x00
.L_0:


//--------------------- .nv.shared._ZN7cutlass13device_kernelINS_4gemm6kernel13GemmUniversalIN4cute5tupleIJiiiiEEENS1_10collective13CollectiveMmaINS1_34MainloopSm90TmaGmmaWarpSpecializedILi18ENS5_IJNS4_1CILi2EEENSA_ILi1EEESC_EEENS1_35KernelTmaWarpSpecializedCooperativeEEENS5_IJNSA_ILi128EEENSA_ILi256EEENSA_ILi16EEEEEENS_10bfloat16_tENS5_IJlSC_lEEESK_SL_NS4_8TiledMMAINS4_8MMA_AtomIJNS4_4SM904GMMA28MMA_64x256x16_F32BF16BF16_SSILNSP_5MajorE0ELSR_0ELNSP_7ScaleInE1ELSS_1EEEEEENS4_6LayoutISD_NS5_IJSC_NSA_ILi0EEESW_EEEEENS5_IJNS4_10UnderscoreESZ_SZ_EEEEENS4_13SM90_TMA_LOADENS4_14ComposedLayoutINS4_7SwizzleILi1ELi4ELi3EEENS4_18smem_ptr_flag_bitsILi16EEENSV_INS5_IJNSA_ILi8EEESI_EEENS5_IJSI_SC_EEEEEEEvNS4_8identityENS4_23SM90_TMA_LOAD_MULTICASTES1C_vS1D_EENS_8epilogue10collective6detail29Sm90TmaWarpSpecializedAdapterINS1H_15DefaultEpilogueISK_SL_SL_NS1G_6thread17LinearCombinationISK_Li1EffLNS1L_9ScaleType4KindE0ELNS_15FloatRoundStyleE2ESK_EENS1_15EpilogueDefaultEEEEEvvEEEEvNT_6ParamsE --------------------------
	.section	.nv.shared._ZN7cutlass13device_kernelINS_4gemm6kernel13GemmUniversalIN4cute5tupleIJiiiiEEENS1_10collective13CollectiveMmaINS1_34MainloopSm90TmaGmmaWarpSpecializedILi18ENS5_IJNS4_1CILi2EEENSA_ILi1EEESC_EEENS1_35KernelTmaWarpSpecializedCooperativeEEENS5_IJNSA_ILi128EEENSA_ILi256EEENSA_ILi16EEEEEENS_10bfloat16_tENS5_IJlSC_lEEESK_SL_NS4_8TiledMMAINS4_8MMA_AtomIJNS4_4SM904GMMA28MMA_64x256x16_F32BF16BF16_SSILNSP_5MajorE0ELSR_0ELNSP_7ScaleInE1ELSS_1EEEEEENS4_6LayoutISD_NS5_IJSC_NSA_ILi0EEESW_EEEEENS5_IJNS4_10UnderscoreESZ_SZ_EEEEENS4_13SM90_TMA_LOADENS4_14ComposedLayoutINS4_7SwizzleILi1ELi4ELi3EEENS4_18smem_ptr_flag_bitsILi16EEENSV_INS5_IJNSA_ILi8EEESI_EEENS5_IJSI_SC_EEEEEEEvNS4_8identityENS4_23SM90_TMA_LOAD_MULTICASTES1C_vS1D_EENS_8epilogue10collective6detail29Sm90TmaWarpSpecializedAdapterINS1H_15DefaultEpilogueISK_SL_SL_NS1G_6thread17LinearCombinationISK_Li1EffLNS1L_9ScaleType4KindE0ELNS_15FloatRoundStyleE2ESK_EENS1_15EpilogueDefaultEEEEEvvEEEEvNT_6ParamsE,"aw",@nobits
	.sectionflags	@""
	.align	16
	.zero		1024


//--------------------- .nv.shared.reserved.0     --------------------------
	.section	.nv.shared.reserved.0,"aw",@nobits
	.weak		__nv_reservedSMEM_offset_0_alias
	.size		__nv_reservedSMEM_offset_0_alias, 0, 0
	.other		__nv_reservedSMEM_offset_0_alias,@"STO_CUDA_RESERVED_SHARED STV_DEFAULT"
__nv_reservedSMEM_offset_0_alias:
	.zero		0


//--------------------- .nv.global                --------------------------
	.section	.nv.global,"aw",@nobits
.nv.global:
	.type		_ZN40_INTERNAL_e8652bd1_4_k_cu_612fa59a_145644cute1_E,@object
	.size		_ZN40_INTERNAL_e8652bd1_4_k_cu_612fa59a_145644cute1_E,(_ZN40_INTERNAL_e8652bd1_4_k_cu_612fa59a_145644cuda3std3__45__cpo6cbeginE - _ZN40_INTERNAL_e8652bd1_4_k_cu_612fa59a_145644cute1_E)
_ZN40_INTERNAL_e8652bd1_4_k_cu_612fa59a_145644cute1_E:
	.zero		1
	.type		_ZN40_INTERNAL_e8652bd1_4_k_cu_612fa59a_145644cuda3std3__45__cpo6cbeginE,@object
	.size		_ZN40_INTERNAL_e8652bd1_4_k_cu_612fa59a_145644cuda3std3__45__cpo6cbeginE,(_ZN40_INTERNAL_e8652bd1_4_k_cu_612fa59a_145644cuda3std3__48in_placeE - _ZN40_INTERNAL_e8652bd1_4_k_cu_612fa59a_145644cuda3std3__45__cpo6cbeginE)
_ZN40_INTERNAL_e8652bd1_4_k_cu_612fa59a_145644cuda3std3__45__cpo6cbeginE:
	.zero		1
	.type		_ZN40_INTERNAL_e8652bd1_4_k_cu_612fa59a_145644cuda3std3__48in_placeE,@object
	.size		_ZN40_INTERNAL_e8652bd1_4_k_cu_612fa59a_145644cuda3std3__48in_placeE,(_ZN40_INTERNAL_e8652bd1_4_k_cu_612fa59a_145644cuda3std6ranges3__45__cpo9iter_moveE - _ZN40_INTERNAL_e8652bd1_4_k_cu_612fa59a_145644cuda3std3__48in_placeE)
_ZN40_INTERNAL_e8652bd1_4_k_cu_612fa59a_145644cuda3std3__48in_placeE:
	.zero		1
	.type		_ZN40_INTERNAL_e8652bd1_4_k_cu_612fa59a_145644cuda3std6ranges3__45__cpo9iter_moveE,@object
	.size		_ZN40_INTERNAL_e8652bd1_4_k_cu_612fa59a_145644cuda3std6ranges3__45__cpo9iter_moveE,(_ZN40_INTERNAL_e8652bd1_4_k_cu_612fa59a_145644cuda3std3__45__cpo5beginE - _ZN40_INTERNAL_e8652bd1_4_k_cu_612fa59a_145644cuda3std6ranges3__45__cpo9iter_moveE)
_ZN40_INTERNAL_e8652bd1_4_k_cu_612fa59a_145644cuda3std6ranges3__45__cpo9iter_moveE:
	.zero		1
	.type		_ZN40_INTERNAL_e8652bd1_4_k_cu_612fa59a_145644cuda3std3__45__cpo5beginE,@object
	.size		_ZN40_INTERNAL_e8652bd1_4_k_cu_612fa59a_145644cuda3std3__45__cpo5beginE,(_ZN40_INTERNAL_e8652bd1_4_k_cu_612fa59a_145644cuda3std3__442_GLOBAL__N__e8652bd1_4_k_cu_612fa59a_145646ignoreE - _ZN40_INTERNAL_e8652bd1_4_k_cu_612fa59a_145644cuda3std3__45__cpo5beginE)
_ZN40_INTERNAL_e8652bd1_4_k_cu_612fa59a_145644cuda3std3__45__cpo5beginE:
	.zero		1
	.type		_ZN40_INTERNAL_e8652bd1_4_k_cu_612fa59a_145644cuda3std3__442_GLOBAL__N__e8652bd1_4_k_cu_612fa59a_145646ignoreE,@object
	.size		_ZN40_INTERNAL_e8652bd1_4_k_cu_612fa59a_145644cuda3std3__442_GLOBAL__N__e8652bd1_4_k_cu_612fa59a_145646ignoreE,(_ZN40_INTERNAL_e8652bd1_4_k_cu_612fa59a_145644cute7productE - _ZN40_INTERNAL_e8652bd1_4_k_cu_612fa59a_145644cuda3std3__442_GLOBAL__N__e8652bd1_4_k_cu_612fa59a_145646ignoreE)
_ZN40_INTERNAL_e8652bd1_4_k_cu_612fa59a_145644cuda3std3__442_GLOBAL__N__e8652bd1_4_k_cu_612fa59a_145646ignoreE:
	.zero		1
	.type		_ZN40_INTERNAL_e8652bd1_4_k_cu_612fa59a_145644cute7productE,@object
	.size		_ZN40_INTERNAL_e8652bd1_4_k_cu_612fa59a_145644cute7productE,(_ZN40_INTERNAL_e8652bd1_4_k_cu_612fa59a_145644cuda3std3__45__cpo3endE - _ZN40_INTERNAL_e8652bd1_4_k_cu_612fa59a_145644cute7productE)
_ZN40_INTERNAL_e8652bd1_4_k_cu_612fa59a_145644cute7productE:
	.zero		1
	.type		_ZN40_INTERNAL_e8652bd1_4_k_cu_612fa59a_145644cuda3std3__45__cpo3endE,@object
	.size		_ZN40_INTERNAL_e8652bd1_4_k_cu_612fa59a_145644cuda3std3__45__cpo3endE,(_ZN40_INTERNAL_e8652bd1_4_k_cu_612fa59a_145644cuda3std3__419piecewise_constructE - _ZN40_INTERNAL_e8652bd1_4_k_cu_612fa59a_145644cuda3std3__45__cpo3endE)
_ZN40_INTERNAL_e8652bd1_4_k_cu_612fa59a_145644cuda3std3__45__cpo3endE:
	.zero		1
	.type		_ZN40_INTERNAL_e8652bd1_4_k_cu_612fa59a_145644cuda3std3__419piecewise_constructE,@object
	.size		_ZN40_INTERNAL_e8652bd1_4_k_cu_612fa59a_145644cuda3std3__419piecewise_constructE,(_ZN40_INTERNAL_e8652bd1_4_k_cu_612fa59a_145644cuda3std3__45__cpo4cendE - _ZN40_INTERNAL_e8652bd1_4_k_cu_612fa59a_145644cuda3std3__419piecewise_constructE)
_ZN40_INTERNAL_e8652bd1_4_k_cu_612fa59a_145644cuda3std3__419piecewise_constructE:
	.zero		1
	.type		_ZN40_INTERNAL_e8652bd1_4_k_cu_612fa59a_145644cuda3std3__45__cpo4cendE,@object
	.size		_ZN40_INTERNAL_e8652bd1_4_k_cu_612fa59a_145644cuda3std3__45__cpo4cendE,(_ZN40_INTERNAL_e8652bd1_4_k_cu_612fa59a_145644cuda3std6ranges3__45__cpo4swapE - _ZN40_INTERNAL_e8652bd1_4_k_cu_612fa59a_145644cuda3std3__45__cpo4cendE)
_ZN40_INTERNAL_e8652bd1_4_k_cu_612fa59a_145644cuda3std3__45__cpo4cendE:
	.zero		1
	.type		_ZN40_INTERNAL_e8652bd1_4_k_cu_612fa59a_145644cuda3std6ranges3__45__cpo4swapE,@object
	.size		_ZN40_INTERNAL_e8652bd1_4_k_cu_612fa59a_145644cuda3std6ranges3__45__cpo4swapE,(.L_8 - _ZN40_INTERNAL_e8652bd1_4_k_cu_612fa59a_145644cuda3std6ranges3__45__cpo4swapE)
_ZN40_INTERNAL_e8652bd1_4_k_cu_612fa59a_145644cuda3std6ranges3__45__cpo4swapE:
	.zero		1
.L_8:


//--------------------- .nv.constant0._ZN7cutlass13device_kernelINS_4gemm6kernel13GemmUniversalIN4cute5tupleIJiiiiEEENS1_10collective13CollectiveMmaINS1_34MainloopSm90TmaGmmaWarpSpecializedILi18ENS5_IJNS4_1CILi2EEENSA_ILi1EEESC_EEENS1_35KernelTmaWarpSpecializedCooperativeEEENS5_IJNSA_ILi128EEENSA_ILi256EEENSA_ILi16EEEEEENS_10bfloat16_tENS5_IJlSC_lEEESK_SL_NS4_8TiledMMAINS4_8MMA_AtomIJNS4_4SM904GMMA28MMA_64x256x16_F32BF16BF16_SSILNSP_5MajorE0ELSR_0ELNSP_7ScaleInE1ELSS_1EEEEEENS4_6LayoutISD_NS5_IJSC_NSA_ILi0EEESW_EEEEENS5_IJNS4_10UnderscoreESZ_SZ_EEEEENS4_13SM90_TMA_LOADENS4_14ComposedLayoutINS4_7SwizzleILi1ELi4ELi3EEENS4_18smem_ptr_flag_bitsILi16EEENSV_INS5_IJNSA_ILi8EEESI_EEENS5_IJSI_SC_EEEEEEEvNS4_8identityENS4_23SM90_TMA_LOAD_MULTICASTES1C_vS1D_EENS_8epilogue10collective6detail29Sm90TmaWarpSpecializedAdapterINS1H_15DefaultEpilogueISK_SL_SL_NS1G_6thread17LinearCombinationISK_Li1EffLNS1L_9ScaleType4KindE0ELNS_15FloatRoundStyleE2ESK_EENS1_15EpilogueDefaultEEEEEvvEEEEvNT_6ParamsE --------------------------
	.section	.nv.constant0._ZN7cutlass13device_kernelINS_4gemm6kernel13GemmUniversalIN4cute5tupleIJiiiiEEENS1_10collective13CollectiveMmaINS1_34MainloopSm90TmaGmmaWarpSpecializedILi18ENS5_IJNS4_1CILi2EEENSA_ILi1EEESC_EEENS1_35KernelTmaWarpSpecializedCooperativeEEENS5_IJNSA_ILi128EEENSA_ILi256EEENSA_ILi16EEEEEENS_10bfloat16_tENS5_IJlSC_lEEESK_SL_NS4_8TiledMMAINS4_8MMA_AtomIJNS4_4SM904GMMA28MMA_64x256x16_F32BF16BF16_SSILNSP_5MajorE0ELSR_0ELNSP_7ScaleInE1ELSS_1EEEEEENS4_6LayoutISD_NS5_IJSC_NSA_ILi0EEESW_EEEEENS5_IJNS4_10UnderscoreESZ_SZ_EEEEENS4_13SM90_TMA_LOADENS4_14ComposedLayoutINS4_7SwizzleILi1ELi4ELi3EEENS4_18smem_ptr_flag_bitsILi16EEENSV_INS5_IJNSA_ILi8EEESI_EEENS5_IJSI_SC_EEEEEEEvNS4_8identityENS4_23SM90_TMA_LOAD_MULTICASTES1C_vS1D_EENS_8epilogue10collective6detail29Sm90TmaWarpSpecializedAdapterINS1H_15DefaultEpilogueISK_SL_SL_NS1G_6thread17LinearCombinationISK_Li1EffLNS1L_9ScaleType4KindE0ELNS_15FloatRoundStyleE2ESK_EENS1_15EpilogueDefaultEEEEEvvEEEEvNT_6ParamsE,"a",@progbits
	.sectionflags	@""
	.align	4
.nv.constant0._ZN7cutlass13device_kernelINS_4gemm6kernel13GemmUniversalIN4cute5tupleIJiiiiEEENS1_10collective13CollectiveMmaINS1_34MainloopSm90TmaGmmaWarpSpecializedILi18ENS5_IJNS4_1CILi2EEENSA_ILi1EEESC_EEENS1_35KernelTmaWarpSpecializedCooperativeEEENS5_IJNSA_ILi128EEENSA_ILi256EEENSA_ILi16EEEEEENS_10bfloat16_tENS5_IJlSC_lEEESK_SL_NS4_8TiledMMAINS4_8MMA_AtomIJNS4_4SM904GMMA28MMA_64x256x16_F32BF16BF16_SSILNSP_5MajorE0ELSR_0ELNSP_7ScaleInE1ELSS_1EEEEEENS4_6LayoutISD_NS5_IJSC_NSA_ILi0EEESW_EEEEENS5_IJNS4_10UnderscoreESZ_SZ_EEEEENS4_13SM90_TMA_LOADENS4_14ComposedLayoutINS4_7SwizzleILi1ELi4ELi3EEENS4_18smem_ptr_flag_bitsILi16EEENSV_INS5_IJNSA_ILi8EEESI_EEENS5_IJSI_SC_EEEEEEEvNS4_8identityENS4_23SM90_TMA_LOAD_MULTICASTES1C_vS1D_EENS_8epilogue10collective6detail29Sm90TmaWarpSpecializedAdapterINS1H_15DefaultEpilogueISK_SL_SL_NS1G_6thread17LinearCombinationISK_Li1EffLNS1L_9ScaleType4KindE0ELNS_15FloatRoundStyleE2ESK_EENS1_15EpilogueDefaultEEEEEvvEEEEvNT_6ParamsE:
	.zero		1664


//--------------------- SYMBOLS --------------------------

	.type		.nv.reservedSmem.offset0,@object
	.size		.nv.reservedSmem.offset0,0x4
	.type		__assertfail,@function
